// auto-generated by cutlass_sweep.gemm — config: {"arch": "sm_100", "cluster_m": 1, "cluster_n": 1, "dtype": "e4m3", "dtype_b": "e4m3", "layout": "nt", "stages": 3, "tile_k": 32, "tile_m": 128, "tile_n": 256}
#include "cutlass/cutlass.h"
#include "cutlass/gemm/collective/collective_builder.hpp"
#include "cutlass/gemm/device/gemm_universal_adapter.h"
#include "cutlass/gemm/kernel/gemm_universal.hpp"
#include "cutlass/epilogue/collective/collective_builder.hpp"

using ElemA = cutlass::float_e4m3_t;
using ElemB = cutlass::float_e4m3_t;
using ElemCD = cutlass::float_e4m3_t;
using Acc  = float;
using TileShape    = cute::Shape<cute::_128, cute::_256, cute::_32>;
using ClusterShape = cute::Shape<cute::_1, cute::_1, cute::_1>;

using CollectiveEpilogue = typename cutlass::epilogue::collective::CollectiveBuilder<
    cutlass::arch::Sm100, cutlass::arch::OpClassTensorOp,
    TileShape, ClusterShape,
    cutlass::epilogue::collective::EpilogueTileAuto,
    Acc, Acc,
    ElemCD, cutlass::layout::RowMajor, 128 / cutlass::sizeof_bits<ElemCD>::value,
    ElemCD, cutlass::layout::RowMajor, 128 / cutlass::sizeof_bits<ElemCD>::value,
    cutlass::epilogue::collective::EpilogueScheduleAuto
  >::CollectiveOp;

using CollectiveMainloop = typename cutlass::gemm::collective::CollectiveBuilder<
    cutlass::arch::Sm100, cutlass::arch::OpClassTensorOp,
    ElemA, cutlass::layout::RowMajor, 128 / cutlass::sizeof_bits<ElemA>::value,
    ElemB, cutlass::layout::ColumnMajor, 128 / cutlass::sizeof_bits<ElemB>::value,
    Acc,
    TileShape, ClusterShape,
    cutlass::gemm::collective::StageCount<3>,
    cutlass::gemm::collective::KernelScheduleAuto
  >::CollectiveOp;

using GemmKernel = cutlass::gemm::kernel::GemmUniversal<
    cute::Shape<int,int,int,int>,
    CollectiveMainloop,
    CollectiveEpilogue
>;
using Gemm = cutlass::gemm::device::GemmUniversalAdapter<GemmKernel>;

// Force the device kernel symbol into the cubin without needing a host main.
auto* _anchor = &cutlass::device_kernel<GemmKernel>;


// ===== COMPILED SASS (sm_100a) =====

	.target	sm_100a

	.elftype	@"ET_EXEC"


//--------------------- .note.nv.tkinfo           --------------------------
	.section	.note.nv.tkinfo,"",@"SHT_NOTE"
	.sectionflags	@"SHF_NOTE_NV_TKINFO"
	.tkinfo
        /*0018*/ 	.word	0x00000002
        /*0030*/ 	.string	""
        /*0030*/ 	.string	"ptxas"
        /*0030*/ 	.string	"Cuda compilation tools, release 13.0, V13.0.88"
        /*0030*/ 	.string	"Build cuda_13.0.r13.0/compiler.36424714_0"
        /*0030*/ 	.string	"-arch sm_100a -m 64 "



//--------------------- .note.nv.cuinfo           --------------------------
	.section	.note.nv.cuinfo,"",@"SHT_NOTE"
	.sectionflags	@"SHF_NOTE_NV_CUINFO"
        /*0018*/ 	.short	0x0002
        /*001a*/ 	.short	0x0064
        /*001c*/ 	.short	0x0082
	.zero		2


//--------------------- .nv.info                  --------------------------
	.section	.nv.info,"",@"SHT_CUDA_INFO"
	.align	4


	//----- nvinfo : EIATTR_REGCOUNT
	.align		4
        /*0000*/ 	.byte	0x04, 0x2f
        /*0002*/ 	.short	(.L_20 - .L_19)
	.align		4
.L_19:
        /*0004*/ 	.word	index@(_ZN7cutlass13device_kernelINS_4gemm6kernel13GemmUniversalIN4cute5tupleIJiiiiEEENS1_10collective13CollectiveMmaINS1_35MainloopSm100TmaUmmaWarpSpecializedILi3ELi2ELi2ENS5_IJNS4_1CILi1EEESB_SB_EEEEENS5_IJNSA_ILi128EEENSA_ILi256EEENSA_ILi32EEEEEENS_12float_e4m3_tENS5_IJlSB_lEEESI_SJ_NS4_8TiledMMAINS4_8MMA_AtomIJNS4_10MMA_TraitsINS4_19SM100_MMA_F8F6F4_SSEJSI_SI_fSE_SF_NS4_17integral_constantINS4_4UMMA5MajorELSQ_0EEESR_NSO_INSP_7ScaleInELSS_0EEEST_EEEEEENS4_6LayoutISC_NS5_IJNSA_ILi0EEESX_SX_EEEEENS5_IJNS4_10UnderscoreES10_S10_EEEEENS4_13SM90_TMA_LOADENS4_14ComposedLayoutINS4_7SwizzleILi1ELi4ELi3EEENS4_18smem_ptr_flag_bitsILi8EEENSW_INS5_IJNSA_ILi8EEESG_EEENS5_IJSG_SB_EEEEEEEvNS4_8identityES13_S1D_vS1E_EENS_8epilogue10collective18CollectiveEpilogueINS1G_23Sm100TmaWarpSpecializedILi4ELi2ELi64ELb0ELb0EEEJSH_NS5_IJNSW_ISE_SB_EENSW_INSA_ILi64EEESB_EEEEESI_SJ_SI_SJ_NS1G_6fusion15FusionCallbacksIS1K_NS1P_17LinearCombinationISI_fSI_fLNS_15FloatRoundStyleE2EEESH_S1O_JEEENS4_5SM1004TMEM4LOAD26SM100_TMEM_LOAD_32dp32b64xES13_NS14_INS15_ILi2ELi4ELi3EEES18_NSW_INS5_IJS19_S1M_EEENS5_IJS1M_SB_EEEEEEENS4_39AutoVectorizingCopyWithAssumedAlignmentILi128EEENS4_14SM90_TMA_STOREES23_S25_S25_EEEvvEEEEvNT_6ParamsE)
        /*0008*/ 	.word	0x000000e0


	//----- nvinfo : EIATTR_FRAME_SIZE
	.align		4
.L_20:
        /*000c*/ 	.byte	0x04, 0x11
        /*000e*/ 	.short	(.L_22 - .L_21)
	.align		4
.L_21:
        /*0010*/ 	.word	index@($__internal_2_$__cuda_sm10x_tcgen05_guardrail_trap_unallocated_columns_being_dealloced)
        /*0014*/ 	.word	0x00000000


	//----- nvinfo : EIATTR_FRAME_SIZE
	.align		4
.L_22:
        /*0018*/ 	.byte	0x04, 0x11
        /*001a*/ 	.short	(.L_24 - .L_23)
	.align		4
.L_23:
        /*001c*/ 	.word	index@($__internal_1_$__cuda_sm10x_tcgen05_guardrail_trap_phase_invalid_during_alloc)
        /*0020*/ 	.word	0x00000000


	//----- nvinfo : EIATTR_FRAME_SIZE
	.align		4
.L_24:
        /*0024*/ 	.byte	0x04, 0x11
        /*0026*/ 	.short	(.L_26 - .L_25)
	.align		4
.L_25:
        /*0028*/ 	.word	index@($__internal_0_$__cuda_sm10x_tcgen05_guardrail_trap_col_being_dealloced_not_returned_by_alloc)
        /*002c*/ 	.word	0x00000000


	//----- nvinfo : EIATTR_FRAME_SIZE
	.align		4
.L_26:
        /*0030*/ 	.byte	0x04, 0x11
        /*0032*/ 	.short	(.L_28 - .L_27)
	.align		4
.L_27:
        /*0034*/ 	.word	index@(_ZN7cutlass13device_kernelINS_4gemm6kernel13GemmUniversalIN4cute5tupleIJiiiiEEENS1_10collective13CollectiveMmaINS1_35MainloopSm100TmaUmmaWarpSpecializedILi3ELi2ELi2ENS5_IJNS4_1CILi1EEESB_SB_EEEEENS5_IJNSA_ILi128EEENSA_ILi256EEENSA_ILi32EEEEEENS_12float_e4m3_tENS5_IJlSB_lEEESI_SJ_NS4_8TiledMMAINS4_8MMA_AtomIJNS4_10MMA_TraitsINS4_19SM100_MMA_F8F6F4_SSEJSI_SI_fSE_SF_NS4_17integral_constantINS4_4UMMA5MajorELSQ_0EEESR_NSO_INSP_7ScaleInELSS_0EEEST_EEEEEENS4_6LayoutISC_NS5_IJNSA_ILi0EEESX_SX_EEEEENS5_IJNS4_10UnderscoreES10_S10_EEEEENS4_13SM90_TMA_LOADENS4_14ComposedLayoutINS4_7SwizzleILi1ELi4ELi3EEENS4_18smem_ptr_flag_bitsILi8EEENSW_INS5_IJNSA_ILi8EEESG_EEENS5_IJSG_SB_EEEEEEEvNS4_8identityES13_S1D_vS1E_EENS_8epilogue10collective18CollectiveEpilogueINS1G_23Sm100TmaWarpSpecializedILi4ELi2ELi64ELb0ELb0EEEJSH_NS5_IJNSW_ISE_SB_EENSW_INSA_ILi64EEESB_EEEEESI_SJ_SI_SJ_NS1G_6fusion15FusionCallbacksIS1K_NS1P_17LinearCombinationISI_fSI_fLNS_15FloatRoundStyleE2EEESH_S1O_JEEENS4_5SM1004TMEM4LOAD26SM100_TMEM_LOAD_32dp32b64xES13_NS14_INS15_ILi2ELi4ELi3EEES18_NSW_INS5_IJS19_S1M_EEENS5_IJS1M_SB_EEEEEEENS4_39AutoVectorizingCopyWithAssumedAlignmentILi128EEENS4_14SM90_TMA_STOREES23_S25_S25_EEEvvEEEEvNT_6ParamsE)
        /*0038*/ 	.word	0x00000000


	//----- nvinfo : EIATTR_MIN_STACK_SIZE
	.align		4
.L_28:
        /*003c*/ 	.byte	0x04, 0x12
        /*003e*/ 	.short	(.L_30 - .L_29)
	.align		4
.L_29:
        /*0040*/ 	.word	index@(_ZN7cutlass13device_kernelINS_4gemm6kernel13GemmUniversalIN4cute5tupleIJiiiiEEENS1_10collective13CollectiveMmaINS1_35MainloopSm100TmaUmmaWarpSpecializedILi3ELi2ELi2ENS5_IJNS4_1CILi1EEESB_SB_EEEEENS5_IJNSA_ILi128EEENSA_ILi256EEENSA_ILi32EEEEEENS_12float_e4m3_tENS5_IJlSB_lEEESI_SJ_NS4_8TiledMMAINS4_8MMA_AtomIJNS4_10MMA_TraitsINS4_19SM100_MMA_F8F6F4_SSEJSI_SI_fSE_SF_NS4_17integral_constantINS4_4UMMA5MajorELSQ_0EEESR_NSO_INSP_7ScaleInELSS_0EEEST_EEEEEENS4_6LayoutISC_NS5_IJNSA_ILi0EEESX_SX_EEEEENS5_IJNS4_10UnderscoreES10_S10_EEEEENS4_13SM90_TMA_LOADENS4_14ComposedLayoutINS4_7SwizzleILi1ELi4ELi3EEENS4_18smem_ptr_flag_bitsILi8EEENSW_INS5_IJNSA_ILi8EEESG_EEENS5_IJSG_SB_EEEEEEEvNS4_8identityES13_S1D_vS1E_EENS_8epilogue10collective18CollectiveEpilogueINS1G_23Sm100TmaWarpSpecializedILi4ELi2ELi64ELb0ELb0EEEJSH_NS5_IJNSW_ISE_SB_EENSW_INSA_ILi64EEESB_EEEEESI_SJ_SI_SJ_NS1G_6fusion15FusionCallbacksIS1K_NS1P_17LinearCombinationISI_fSI_fLNS_15FloatRoundStyleE2EEESH_S1O_JEEENS4_5SM1004TMEM4LOAD26SM100_TMEM_LOAD_32dp32b64xES13_NS14_INS15_ILi2ELi4ELi3EEES18_NSW_INS5_IJS19_S1M_EEENS5_IJS1M_SB_EEEEEEENS4_39AutoVectorizingCopyWithAssumedAlignmentILi128EEENS4_14SM90_TMA_STOREES23_S25_S25_EEEvvEEEEvNT_6ParamsE)
        /*0044*/ 	.word	0x00000000
.L_30:


//--------------------- .nv.compat                --------------------------
	.section	.nv.compat,"",@"SHT_CUDA_COMPAT_INFO"
	.align	4
        /*0000*/ 	.byte	0x02, 0x09, 0x01, 0x00, 0x02, 0x02, 0x02, 0x00, 0x02, 0x05, 0x05, 0x00, 0x03, 0x07, 0x01, 0x01
        /*0010*/ 	.byte	0x02, 0x03, 0x01, 0x00, 0x02, 0x06, 0x01, 0x00, 0x04, 0x0b, 0x08, 0x00, 0x09, 0x00, 0x00, 0x00
        /*0020*/ 	.byte	0x00, 0x00, 0x00, 0x00


//--------------------- .nv.info._ZN7cutlass13device_kernelINS_4gemm6kernel13GemmUniversalIN4cute5tupleIJiiiiEEENS1_10collective13CollectiveMmaINS1_35MainloopSm100TmaUmmaWarpSpecializedILi3ELi2ELi2ENS5_IJNS4_1CILi1EEESB_SB_EEEEENS5_IJNSA_ILi128EEENSA_ILi256EEENSA_ILi32EEEEEENS_12float_e4m3_tENS5_IJlSB_lEEESI_SJ_NS4_8TiledMMAINS4_8MMA_AtomIJNS4_10MMA_TraitsINS4_19SM100_MMA_F8F6F4_SSEJSI_SI_fSE_SF_NS4_17integral_constantINS4_4UMMA5MajorELSQ_0EEESR_NSO_INSP_7ScaleInELSS_0EEEST_EEEEEENS4_6LayoutISC_NS5_IJNSA_ILi0EEESX_SX_EEEEENS5_IJNS4_10UnderscoreES10_S10_EEEEENS4_13SM90_TMA_LOADENS4_14ComposedLayoutINS4_7SwizzleILi1ELi4ELi3EEENS4_18smem_ptr_flag_bitsILi8EEENSW_INS5_IJNSA_ILi8EEESG_EEENS5_IJSG_SB_EEEEEEEvNS4_8identityES13_S1D_vS1E_EENS_8epilogue10collective18CollectiveEpilogueINS1G_23Sm100TmaWarpSpecializedILi4ELi2ELi64ELb0ELb0EEEJSH_NS5_IJNSW_ISE_SB_EENSW_INSA_ILi64EEESB_EEEEESI_SJ_SI_SJ_NS1G_6fusion15FusionCallbacksIS1K_NS1P_17LinearCombinationISI_fSI_fLNS_15FloatRoundStyleE2EEESH_S1O_JEEENS4_5SM1004TMEM4LOAD26SM100_TMEM_LOAD_32dp32b64xES13_NS14_INS15_ILi2ELi4ELi3EEES18_NSW_INS5_IJS19_S1M_EEENS5_IJS1M_SB_EEEEEEENS4_39AutoVectorizingCopyWithAssumedAlignmentILi128EEENS4_14SM90_TMA_STOREES23_S25_S25_EEEvvEEEEvNT_6ParamsE --------------------------
	.section	.nv.info._ZN7cutlass13device_kernelINS_4gemm6kernel13GemmUniversalIN4cute5tupleIJiiiiEEENS1_10collective13CollectiveMmaINS1_35MainloopSm100TmaUmmaWarpSpecializedILi3ELi2ELi2ENS5_IJNS4_1CILi1EEESB_SB_EEEEENS5_IJNSA_ILi128EEENSA_ILi256EEENSA_ILi32EEEEEENS_12float_e4m3_tENS5_IJlSB_lEEESI_SJ_NS4_8TiledMMAINS4_8MMA_AtomIJNS4_10MMA_TraitsINS4_19SM100_MMA_F8F6F4_SSEJSI_SI_fSE_SF_NS4_17integral_constantINS4_4UMMA5MajorELSQ_0EEESR_NSO_INSP_7ScaleInELSS_0EEEST_EEEEEENS4_6LayoutISC_NS5_IJNSA_ILi0EEESX_SX_EEEEENS5_IJNS4_10UnderscoreES10_S10_EEEEENS4_13SM90_TMA_LOADENS4_14ComposedLayoutINS4_7SwizzleILi1ELi4ELi3EEENS4_18smem_ptr_flag_bitsILi8EEENSW_INS5_IJNSA_ILi8EEESG_EEENS5_IJSG_SB_EEEEEEEvNS4_8identityES13_S1D_vS1E_EENS_8epilogue10collective18CollectiveEpilogueINS1G_23Sm100TmaWarpSpecializedILi4ELi2ELi64ELb0ELb0EEEJSH_NS5_IJNSW_ISE_SB_EENSW_INSA_ILi64EEESB_EEEEESI_SJ_SI_SJ_NS1G_6fusion15FusionCallbacksIS1K_NS1P_17LinearCombinationISI_fSI_fLNS_15FloatRoundStyleE2EEESH_S1O_JEEENS4_5SM1004TMEM4LOAD26SM100_TMEM_LOAD_32dp32b64xES13_NS14_INS15_ILi2ELi4ELi3EEES18_NSW_INS5_IJS19_S1M_EEENS5_IJS1M_SB_EEEEEEENS4_39AutoVectorizingCopyWithAssumedAlignmentILi128EEENS4_14SM90_TMA_STOREES23_S25_S25_EEEvvEEEEvNT_6ParamsE,"",@"SHT_CUDA_INFO"
	.sectionflags	@""
	.align	4


	//----- nvinfo : EIATTR_CUDA_API_VERSION
	.align		4
        /*0000*/ 	.byte	0x04, 0x37
        /*0002*/ 	.short	(.L_32 - .L_31)
.L_31:
        /*0004*/ 	.word	0x00000082


	//----- nvinfo : EIATTR_KPARAM_INFO
	.align		4
.L_32:
        /*0008*/ 	.byte	0x04, 0x17
        /*000a*/ 	.short	(.L_34 - .L_33)
.L_33:
        /*000c*/ 	.word	0x00000000
        /*0010*/ 	.short	0x0000
        /*0012*/ 	.short	0x0000
        /*0014*/ 	.byte	0x00, 0xf0, 0x01, 0x20


	//----- nvinfo : EIATTR_AT_ENTRY_FRAGMENTS
	.align		4
.L_34:
        /*0018*/ 	.byte	0x04, 0x4f
        /*001a*/ 	.short	(.L_36 - .L_35)


	//   ....[0]....
.L_35:
        /*001c*/ 	.word	0x00000006


	//----- nvinfo : EIATTR_RESERVED_SMEM_USED
	.align		4
.L_36:
        /*0020*/ 	.byte	0x01, 0x41
	.zero		2


	//----- nvinfo : EIATTR_SPARSE_MMA_MASK
	.align		4
        /*0024*/ 	.byte	0x03, 0x50
        /*0026*/ 	.short	0x0000


	//----- nvinfo : EIATTR_TCGEN05_1CTA_USED
	.align		4
        /*0028*/ 	.byte	0x01, 0x51
	.zero		2


	//----- nvinfo : EIATTR_MAXREG_COUNT
	.align		4
        /*002c*/ 	.byte	0x03, 0x1b
        /*002e*/ 	.short	0x00ff


	//----- nvinfo : EIATTR_NUM_BARRIERS
	.align		4
        /*0030*/ 	.byte	0x02, 0x4c
        /*0032*/ 	.byte	0x07
	.zero		1


	//----- nvinfo : EIATTR_EXTERNS
	.align		4
        /*0034*/ 	.byte	0x04, 0x0f
        /*0036*/ 	.short	(.L_38 - .L_37)


	//   ....[0]....
	.align		4
.L_37:
        /*0038*/ 	.word	index@(__assertfail)


	//----- nvinfo : EIATTR_MERCURY_ISA_VERSION
	.align		4
.L_38:
        /*003c*/ 	.byte	0x03, 0x5f
        /*003e*/ 	.short	0x0101


	//----- nvinfo : EIATTR_INT_WARP_WIDE_INSTR_OFFSETS
	.align		4
        /*0040*/ 	.byte	0x04, 0x31
        /*0042*/ 	.short	(.L_40 - .L_39)


	//   ....[0]....
.L_39:
        /*0044*/ 	.word	0x00001d80


	//   ....[1]....
        /*0048*/ 	.word	0x000034d0


	//   ....[2]....
        /*004c*/ 	.word	0x000034f0


	//   ....[3]....
        /*0050*/ 	.word	0x00003520


	//   ....[4]....
        /*0054*/ 	.word	0x00003e60


	//   ....[5]....
        /*0058*/ 	.word	0x00003ed0


	//   ....[6]....
        /*005c*/ 	.word	0x00003fb0


	//   ....[7]....
        /*0060*/ 	.word	0x00004030


	//   ....[8]....
        /*0064*/ 	.word	0x00004140


	//   ....[9]....
        /*0068*/ 	.word	0x000041d0


	//   ....[10]....
        /*006c*/ 	.word	0x000043b0


	//   ....[11]....
        /*0070*/ 	.word	0x00004510


	//----- nvinfo : EIATTR_COOP_GROUP_MASK_REGIDS
	.align		4
.L_40:
        /*0074*/ 	.byte	0x04, 0x29
        /*0076*/ 	.short	(.L_42 - .L_41)


	//   ....[0]....
.L_41:
        /*0078*/ 	.word	0xffffffff


	//   ....[1]....
        /*007c*/ 	.word	0xffffffff


	//   ....[2]....
        /*0080*/ 	.word	0xffffffff


	//   ....[3]....
        /*0084*/ 	.word	0xffffffff


	//   ....[4]....
        /*0088*/ 	.word	0xffffffff


	//   ....[5]....
        /*008c*/ 	.word	0xffffffff


	//   ....[6]....
        /*0090*/ 	.word	0xffffffff


	//   ....[7]....
        /*0094*/ 	.word	0xffffffff


	//   ....[8]....
        /*0098*/ 	.word	0xffffffff


	//   ....[9]....
        /*009c*/ 	.word	0xffffffff


	//   ....[10]....
        /*00a0*/ 	.word	0xffffffff


	//   ....[11]....
        /*00a4*/ 	.word	0xffffffff


	//   ....[12]....
        /*00a8*/ 	.word	0xffffffff


	//----- nvinfo : EIATTR_COOP_GROUP_INSTR_OFFSETS
	.align		4
.L_42:
        /*00ac*/ 	.byte	0x04, 0x28
        /*00ae*/ 	.short	(.L_44 - .L_43)


	//   ....[0]....
.L_43:
        /*00b0*/ 	.word	0x00000090


	//   ....[1]....
        /*00b4*/ 	.word	0x000004d0


	//   ....[2]....
        /*00b8*/ 	.word	0x00000620


	//   ....[3]....
        /*00bc*/ 	.word	0x000007c0


	//   ....[4]....
        /*00c0*/ 	.word	0x000008c0


	//   ....[5]....
        /*00c4*/ 	.word	0x00000a30


	//   ....[6]....
        /*00c8*/ 	.word	0x00000b90


	//   ....[7]....
        /*00cc*/ 	.word	0x00001c60


	//   ....[8]....
        /*00d0*/ 	.word	0x000029b0


	//   ....[9]....
        /*00d4*/ 	.word	0x00002bc0


	//   ....[10]....
        /*00d8*/ 	.word	0x00002bf0


	//   ....[11]....
        /*00dc*/ 	.word	0x000033b0


	//   ....[12]....
        /*00e0*/ 	.word	0x000035e0


	//----- nvinfo : EIATTR_VRC_CTA_INIT_COUNT
	.align		4
.L_44:
        /*00e4*/ 	.byte	0x02, 0x4a
        /*00e6*/ 	.byte	0x80
	.zero		1


	//----- nvinfo : EIATTR_SYSCALL_OFFSETS
	.align		4
        /*00e8*/ 	.byte	0x04, 0x46
        /*00ea*/ 	.short	(.L_46 - .L_45)


	//   ....[0]....
.L_45:
        /*00ec*/ 	.word	0x00004f80


	//   ....[1]....
        /*00f0*/ 	.word	0x000050c0


	//   ....[2]....
        /*00f4*/ 	.word	0x00005920


	//   ....[3]....
        /*00f8*/ 	.word	0x00006f40


	//   ....[4]....
        /*00fc*/ 	.word	0x000084f0


	//   ....[5]....
        /*0100*/ 	.word	0x00009ac0


	//----- nvinfo : EIATTR_MBARRIER_INSTR_OFFSETS
	.align		4
.L_46:
        /*0104*/ 	.byte	0x04, 0x39
        /*0106*/ 	.short	(.L_48 - .L_47)


	//   ....[0]....
.L_47:
        /*0108*/ 	.word	0x000005b0
        /*010c*/ 	.word	0x000000ff
        /*0110*/ 	.word	0x00000000
        /*0114*/ 	.short	0x0100
        /*0116*/ 	.byte	0x05
	.zero		1


	//   ....[1]....
        /*0118*/ 	.word	0x000005c0
        /*011c*/ 	.word	0x000000ff
        /*0120*/ 	.word	0x00000018
        /*0124*/ 	.short	0x0100
        /*0126*/ 	.byte	0x05
	.zero		1


	//   ....[2]....
        /*0128*/ 	.word	0x000005d0
        /*012c*/ 	.word	0x000000ff
        /*0130*/ 	.word	0x00000008
        /*0134*/ 	.short	0x0100
        /*0136*/ 	.byte	0x05
	.zero		1


	//   ....[3]....
        /*0138*/ 	.word	0x000005e0
        /*013c*/ 	.word	0x000000ff
        /*0140*/ 	.word	0x00000020
        /*0144*/ 	.short	0x0100
        /*0146*/ 	.byte	0x05
	.zero		1


	//   ....[4]....
        /*0148*/ 	.word	0x000005f0
        /*014c*/ 	.word	0x000000ff
        /*0150*/ 	.word	0x00000010
        /*0154*/ 	.short	0x0100
        /*0156*/ 	.byte	0x05
	.zero		1


	//   ....[5]....
        /*0158*/ 	.word	0x00000600
        /*015c*/ 	.word	0x000000ff
        /*0160*/ 	.word	0x00000028
        /*0164*/ 	.short	0x0100
        /*0166*/ 	.byte	0x05
	.zero		1


	//   ....[6]....
        /*0168*/ 	.word	0x00000730
        /*016c*/ 	.word	0x000000ff
        /*0170*/ 	.word	0x00000030
        /*0174*/ 	.short	0x0100
        /*0176*/ 	.byte	0x07
	.zero		1


	//   ....[7]....
        /*0178*/ 	.word	0x00000740
        /*017c*/ 	.word	0x000000ff
        /*0180*/ 	.word	0x00000050
        /*0184*/ 	.short	0x0100
        /*0186*/ 	.byte	0x07
	.zero		1


	//   ....[8]....
        /*0188*/ 	.word	0x00000750
        /*018c*/ 	.word	0x000000ff
        /*0190*/ 	.word	0x00000038
        /*0194*/ 	.short	0x0100
        /*0196*/ 	.byte	0x07
	.zero		1


	//   ....[9]....
        /*0198*/ 	.word	0x00000760
        /*019c*/ 	.word	0x000000ff
        /*01a0*/ 	.word	0x00000058
        /*01a4*/ 	.short	0x0100
        /*01a6*/ 	.byte	0x07
	.zero		1


	//   ....[10]....
        /*01a8*/ 	.word	0x00000770
        /*01ac*/ 	.word	0x000000ff
        /*01b0*/ 	.word	0x00000040
        /*01b4*/ 	.short	0x0100
        /*01b6*/ 	.byte	0x07
	.zero		1


	//   ....[11]....
        /*01b8*/ 	.word	0x00000780
        /*01bc*/ 	.word	0x000000ff
        /*01c0*/ 	.word	0x00000060
        /*01c4*/ 	.short	0x0100
        /*01c6*/ 	.byte	0x07
	.zero		1


	//   ....[12]....
        /*01c8*/ 	.word	0x00000790
        /*01cc*/ 	.word	0x000000ff
        /*01d0*/ 	.word	0x00000048
        /*01d4*/ 	.short	0x0100
        /*01d6*/ 	.byte	0x07
	.zero		1


	//   ....[13]....
        /*01d8*/ 	.word	0x000007a0
        /*01dc*/ 	.word	0x000000ff
        /*01e0*/ 	.word	0x00000068
        /*01e4*/ 	.short	0x0100
        /*01e6*/ 	.byte	0x07
	.zero		1


	//   ....[14]....
        /*01e8*/ 	.word	0x00000890
        /*01ec*/ 	.word	0x000000ff
        /*01f0*/ 	.word	0x00000070
        /*01f4*/ 	.short	0x0100
        /*01f6*/ 	.byte	0x05
	.zero		1


	//   ....[15]....
        /*01f8*/ 	.word	0x000008a0
        /*01fc*/ 	.word	0x000000ff
        /*0200*/ 	.word	0x00000078
        /*0204*/ 	.short	0x0100
        /*0206*/ 	.byte	0x05
	.zero		1


	//   ....[16]....
        /*0208*/ 	.word	0x000009e0
        /*020c*/ 	.word	0x000000ff
        /*0210*/ 	.word	0x00000080
        /*0214*/ 	.short	0x0100
        /*0216*/ 	.byte	0x05
	.zero		1


	//   ....[17]....
        /*0218*/ 	.word	0x000009f0
        /*021c*/ 	.word	0x000000ff
        /*0220*/ 	.word	0x00000090
        /*0224*/ 	.short	0x0100
        /*0226*/ 	.byte	0x05
	.zero		1


	//   ....[18]....
        /*0228*/ 	.word	0x00000a00
        /*022c*/ 	.word	0x000000ff
        /*0230*/ 	.word	0x00000088
        /*0234*/ 	.short	0x0100
        /*0236*/ 	.byte	0x05
	.zero		1


	//   ....[19]....
        /*0238*/ 	.word	0x00000a10
        /*023c*/ 	.word	0x000000ff
        /*0240*/ 	.word	0x00000098
        /*0244*/ 	.short	0x0100
        /*0246*/ 	.byte	0x05
	.zero		1


	//   ....[20]....
        /*0248*/ 	.word	0x00000b40
        /*024c*/ 	.word	0x000000ff
        /*0250*/ 	.word	0x000000a0
        /*0254*/ 	.short	0x0100
        /*0256*/ 	.byte	0x07
	.zero		1


	//   ....[21]....
        /*0258*/ 	.word	0x00000b50
        /*025c*/ 	.word	0x000000ff
        /*0260*/ 	.word	0x000000b0
        /*0264*/ 	.short	0x0100
        /*0266*/ 	.byte	0x07
	.zero		1


	//   ....[22]....
        /*0268*/ 	.word	0x00000b60
        /*026c*/ 	.word	0x000000ff
        /*0270*/ 	.word	0x000000a8
        /*0274*/ 	.short	0x0100
        /*0276*/ 	.byte	0x07
	.zero		1


	//   ....[23]....
        /*0278*/ 	.word	0x00000b70
        /*027c*/ 	.word	0x000000ff
        /*0280*/ 	.word	0x000000b8
        /*0284*/ 	.short	0x0100
        /*0286*/ 	.byte	0x07
	.zero		1


	//   ....[24]....
        /*0288*/ 	.word	0x00000c60
        /*028c*/ 	.word	0x000000ff
        /*0290*/ 	.word	0x000000c0
        /*0294*/ 	.short	0x0100
        /*0296*/ 	.byte	0x05
	.zero		1


	//   ....[25]....
        /*0298*/ 	.word	0x00000c70
        /*029c*/ 	.word	0x000000ff
        /*02a0*/ 	.word	0x000000d0
        /*02a4*/ 	.short	0x0100
        /*02a6*/ 	.byte	0x05
	.zero		1


	//   ....[26]....
        /*02a8*/ 	.word	0x00000c80
        /*02ac*/ 	.word	0x000000ff
        /*02b0*/ 	.word	0x000000c8
        /*02b4*/ 	.short	0x0100
        /*02b6*/ 	.byte	0x05
	.zero		1


	//   ....[27]....
        /*02b8*/ 	.word	0x00000c90
        /*02bc*/ 	.word	0x000000ff
        /*02c0*/ 	.word	0x000000d8
        /*02c4*/ 	.short	0x0100
        /*02c6*/ 	.byte	0x05
	.zero		1


	//   ....[28]....
        /*02c8*/ 	.word	0x00001560
        /*02cc*/ 	.word	0x00000003
        /*02d0*/ 	.word	0x000000d0
        /*02d4*/ 	.short	0x010a
        /*02d6*/ 	.byte	0xff
	.zero		1


	//   ....[29]....
        /*02d8*/ 	.word	0x00001590
        /*02dc*/ 	.word	0x00000003
        /*02e0*/ 	.word	0x000000c0
        /*02e4*/ 	.short	0x0101
        /*02e6*/ 	.byte	0xff
	.zero		1


	//   ....[30]....
        /*02e8*/ 	.word	0x00001660
        /*02ec*/ 	.word	0x000000ff
        /*02f0*/ 	.word	0x00000018
        /*02f4*/ 	.short	0x010a
        /*02f6*/ 	.byte	0x08
	.zero		1


	//   ....[31]....
        /*02f8*/ 	.word	0x00001700
        /*02fc*/ 	.word	0x000000ff
        /*0300*/ 	.word	0x00000018
        /*0304*/ 	.short	0x010a
        /*0306*/ 	.byte	0x21
	.zero		1


	//   ....[32]....
        /*0308*/ 	.word	0x00001850
        /*030c*/ 	.word	0x000000ff
        /*0310*/ 	.word	0x00000018
        /*0314*/ 	.short	0x010a
        /*0316*/ 	.byte	0x08
	.zero		1


	//   ....[33]....
        /*0318*/ 	.word	0x00001960
        /*031c*/ 	.word	0x000000ff
        /*0320*/ 	.word	0x00000078
        /*0324*/ 	.short	0x0101
        /*0326*/ 	.byte	0x04
	.zero		1


	//   ....[34]....
        /*0328*/ 	.word	0x00001980
        /*032c*/ 	.word	0x000000ff
        /*0330*/ 	.word	0x00000018
        /*0334*/ 	.short	0x010a
        /*0336*/ 	.byte	0x08
	.zero		1


	//   ....[35]....
        /*0338*/ 	.word	0x00001a00
        /*033c*/ 	.word	0x000000ff
        /*0340*/ 	.word	0x00000018
        /*0344*/ 	.short	0x010a
        /*0346*/ 	.byte	0x11
	.zero		1


	//   ....[36]....
        /*0348*/ 	.word	0x00001b50
        /*034c*/ 	.word	0x000000ff
        /*0350*/ 	.word	0x00000018
        /*0354*/ 	.short	0x010a
        /*0356*/ 	.byte	0x08
	.zero		1


	//   ....[37]....
        /*0358*/ 	.word	0x00001c90
        /*035c*/ 	.word	0x00000002
        /*0360*/ 	.word	0x00000080
        /*0364*/ 	.short	0x010a
        /*0366*/ 	.byte	0xff
	.zero		1


	//   ....[38]....
        /*0368*/ 	.word	0x00001d50
        /*036c*/ 	.word	0x00000002
        /*0370*/ 	.word	0x00000000
        /*0374*/ 	.short	0x0101
        /*0376*/ 	.byte	0xff
	.zero		1


	//   ....[39]....
        /*0378*/ 	.word	0x000022b0
        /*037c*/ 	.word	0x000000ff
        /*0380*/ 	.word	0x00000000
        /*0384*/ 	.short	0x010a
        /*0386*/ 	.byte	0x05
	.zero		1


	//   ....[40]....
        /*0388*/ 	.word	0x00002340
        /*038c*/ 	.word	0x000000ff
        /*0390*/ 	.word	0x00000000
        /*0394*/ 	.short	0x010a
        /*0396*/ 	.byte	0x05
	.zero		1


	//   ....[41]....
        /*0398*/ 	.word	0x000023e0
        /*039c*/ 	.word	0x00000000
        /*03a0*/ 	.word	0x00000000
        /*03a4*/ 	.short	0x010a
        /*03a6*/ 	.byte	0xff
	.zero		1


	//   ....[42]....
        /*03a8*/ 	.word	0x00002500
        /*03ac*/ 	.word	0x00000000
        /*03b0*/ 	.word	0x000000c0
        /*03b4*/ 	.short	0x010a
        /*03b6*/ 	.byte	0xff
	.zero		1


	//   ....[43]....
        /*03b8*/ 	.word	0x00002560
        /*03bc*/ 	.word	0x00000004
        /*03c0*/ 	.word	0x00000000
        /*03c4*/ 	.short	0x0101
        /*03c6*/ 	.byte	0xff
	.zero		1


	//   ....[44]....
        /*03c8*/ 	.word	0x00002580
        /*03cc*/ 	.word	0x000000ff
        /*03d0*/ 	.word	0x00000090
        /*03d4*/ 	.short	0x010a
        /*03d6*/ 	.byte	0x05
	.zero		1


	//   ....[45]....
        /*03d8*/ 	.word	0x000026a0
        /*03dc*/ 	.word	0x00000000
        /*03e0*/ 	.word	0x00000080
        /*03e4*/ 	.short	0x010a
        /*03e6*/ 	.byte	0xff
	.zero		1


	//   ....[46]....
        /*03e8*/ 	.word	0x000027b0
        /*03ec*/ 	.word	0x00000000
        /*03f0*/ 	.word	0x00000000
        /*03f4*/ 	.short	0x0101
        /*03f6*/ 	.byte	0xff
	.zero		1


	//   ....[47]....
        /*03f8*/ 	.word	0x00002840
        /*03fc*/ 	.word	0x000000ff
        /*0400*/ 	.word	0x00000090
        /*0404*/ 	.short	0x0106
        /*0406*/ 	.byte	0x05
	.zero		1


	//   ....[48]....
        /*0408*/ 	.word	0x00002860
        /*040c*/ 	.word	0x000000ff
        /*0410*/ 	.word	0x00000090
        /*0414*/ 	.short	0x010a
        /*0416*/ 	.byte	0x05
	.zero		1


	//   ....[49]....
        /*0418*/ 	.word	0x000028f0
        /*041c*/ 	.word	0x000000ff
        /*0420*/ 	.word	0x00000090
        /*0424*/ 	.short	0x0106
        /*0426*/ 	.byte	0x04
	.zero		1


	//   ....[50]....
        /*0428*/ 	.word	0x00002930
        /*042c*/ 	.word	0x00000000
        /*0430*/ 	.word	0x00000090
        /*0434*/ 	.short	0x010a
        /*0436*/ 	.byte	0xff
	.zero		1


	//   ....[51]....
        /*0438*/ 	.word	0x00002e10
        /*043c*/ 	.word	0x00000000
        /*0440*/ 	.word	0x00000080
        /*0444*/ 	.short	0x010a
        /*0446*/ 	.byte	0xff
	.zero		1


	//   ....[52]....
        /*0448*/ 	.word	0x00002f10
        /*044c*/ 	.word	0x00000003
        /*0450*/ 	.word	0x00000000
        /*0454*/ 	.short	0x0101
        /*0456*/ 	.byte	0xff
	.zero		1


	//   ....[53]....
        /*0458*/ 	.word	0x00002f20
        /*045c*/ 	.word	0x000000ff
        /*0460*/ 	.word	0x00000000
        /*0464*/ 	.short	0x010a
        /*0466*/ 	.byte	0x04
	.zero		1


	//   ....[54]....
        /*0468*/ 	.word	0x00002f40
        /*046c*/ 	.word	0x000000ff
        /*0470*/ 	.word	0x000000b0
        /*0474*/ 	.short	0x010a
        /*0476*/ 	.byte	0x09
	.zero		1


	//   ....[55]....
        /*0478*/ 	.word	0x00003020
        /*047c*/ 	.word	0x000000ff
        /*0480*/ 	.word	0x00000000
        /*0484*/ 	.short	0x010a
        /*0486*/ 	.byte	0x07
	.zero		1


	//   ....[56]....
        /*0488*/ 	.word	0x00003150
        /*048c*/ 	.word	0x000000ff
        /*0490*/ 	.word	0x00000000
        /*0494*/ 	.short	0x010a
        /*0496*/ 	.byte	0x04
	.zero		1


	//   ....[57]....
        /*0498*/ 	.word	0x00003300
        /*049c*/ 	.word	0x000000ff
        /*04a0*/ 	.word	0x00000000
        /*04a4*/ 	.short	0x010a
        /*04a6*/ 	.byte	0x05
	.zero		1


	//   ....[58]....
        /*04a8*/ 	.word	0x00003390
        /*04ac*/ 	.word	0x000000ff
        /*04b0*/ 	.word	0x00000000
        /*04b4*/ 	.short	0x010a
        /*04b6*/ 	.byte	0x07
	.zero		1


	//   ....[59]....
        /*04b8*/ 	.word	0x00003810
        /*04bc*/ 	.word	0x00000000
        /*04c0*/ 	.word	0x00000080
        /*04c4*/ 	.short	0x010a
        /*04c6*/ 	.byte	0xff
	.zero		1


	//   ....[60]....
        /*04c8*/ 	.word	0x000038d0
        /*04cc*/ 	.word	0x00000000
        /*04d0*/ 	.word	0x00000000
        /*04d4*/ 	.short	0x0101
        /*04d6*/ 	.byte	0xff
	.zero		1


	//   ....[61]....
        /*04d8*/ 	.word	0x00003bf0
        /*04dc*/ 	.word	0x000000ff
        /*04e0*/ 	.word	0x00000078
        /*04e4*/ 	.short	0x010a
        /*04e6*/ 	.byte	0x07
	.zero		1


	//   ....[62]....
        /*04e8*/ 	.word	0x00003de0
        /*04ec*/ 	.word	0x000000ff
        /*04f0*/ 	.word	0x00000050
        /*04f4*/ 	.short	0x010a
        /*04f6*/ 	.byte	0x07
	.zero		1


	//   ....[63]....
        /*04f8*/ 	.word	0x00003f50
        /*04fc*/ 	.word	0x000000ff
        /*0500*/ 	.word	0x00000030
        /*0504*/ 	.short	0x010b
        /*0506*/ 	.byte	0x07
	.zero		1


	//   ....[64]....
        /*0508*/ 	.word	0x00003f60
        /*050c*/ 	.word	0x000000ff
        /*0510*/ 	.word	0x00000000
        /*0514*/ 	.short	0x0101
        /*0516*/ 	.byte	0x08
	.zero		1


	//   ....[65]....
        /*0518*/ 	.word	0x00003f80
        /*051c*/ 	.word	0x000000ff
        /*0520*/ 	.word	0x00000058
        /*0524*/ 	.short	0x010a
        /*0526*/ 	.byte	0x07
	.zero		1


	//   ....[66]....
        /*0528*/ 	.word	0x000040e0
        /*052c*/ 	.word	0x000000ff
        /*0530*/ 	.word	0x00000038
        /*0534*/ 	.short	0x010b
        /*0536*/ 	.byte	0x07
	.zero		1


	//   ....[67]....
        /*0538*/ 	.word	0x000040f0
        /*053c*/ 	.word	0x000000ff
        /*0540*/ 	.word	0x00000000
        /*0544*/ 	.short	0x0101
        /*0546*/ 	.byte	0x08
	.zero		1


	//   ....[68]....
        /*0548*/ 	.word	0x00004100
        /*054c*/ 	.word	0x000000ff
        /*0550*/ 	.word	0x00000060
        /*0554*/ 	.short	0x010a
        /*0556*/ 	.byte	0x07
	.zero		1


	//   ....[69]....
        /*0558*/ 	.word	0x000042a0
        /*055c*/ 	.word	0x000000ff
        /*0560*/ 	.word	0x00000040
        /*0564*/ 	.short	0x010b
        /*0566*/ 	.byte	0x07
	.zero		1


	//   ....[70]....
        /*0568*/ 	.word	0x00004310
        /*056c*/ 	.word	0x000000ff
        /*0570*/ 	.word	0x00000000
        /*0574*/ 	.short	0x0101
        /*0576*/ 	.byte	0x08
	.zero		1


	//   ....[71]....
        /*0578*/ 	.word	0x00004340
        /*057c*/ 	.word	0x000000ff
        /*0580*/ 	.word	0x00000068
        /*0584*/ 	.short	0x010a
        /*0586*/ 	.byte	0x07
	.zero		1


	//   ....[72]....
        /*0588*/ 	.word	0x00004550
        /*058c*/ 	.word	0x000000ff
        /*0590*/ 	.word	0x00000048
        /*0594*/ 	.short	0x010b
        /*0596*/ 	.byte	0x07
	.zero		1


	//   ....[73]....
        /*0598*/ 	.word	0x00004570
        /*059c*/ 	.word	0x000000ff
        /*05a0*/ 	.word	0x00000000
        /*05a4*/ 	.short	0x0101
        /*05a6*/ 	.byte	0x0d
	.zero		1


	//   ....[74]....
        /*05a8*/ 	.word	0x000045a0
        /*05ac*/ 	.word	0x000000ff
        /*05b0*/ 	.word	0x00000050
        /*05b4*/ 	.short	0x010a
        /*05b6*/ 	.byte	0x07
	.zero		1


	//   ....[75]....
        /*05b8*/ 	.word	0x000045c0
        /*05bc*/ 	.word	0x000000ff
        /*05c0*/ 	.word	0x00000058
        /*05c4*/ 	.short	0x010a
        /*05c6*/ 	.byte	0x07
	.zero		1


	//   ....[76]....
        /*05c8*/ 	.word	0x000045e0
        /*05cc*/ 	.word	0x000000ff
        /*05d0*/ 	.word	0x00000060
        /*05d4*/ 	.short	0x010a
        /*05d6*/ 	.byte	0x07
	.zero		1


	//   ....[77]....
        /*05d8*/ 	.word	0x00004620
        /*05dc*/ 	.word	0x00000000
        /*05e0*/ 	.word	0x00000068
        /*05e4*/ 	.short	0x010a
        /*05e6*/ 	.byte	0xff
	.zero		1


	//   ....[78]....
        /*05e8*/ 	.word	0x00004950
        /*05ec*/ 	.word	0x00000000
        /*05f0*/ 	.word	0x00000080
        /*05f4*/ 	.short	0x010a
        /*05f6*/ 	.byte	0xff
	.zero		1


	//   ....[79]....
        /*05f8*/ 	.word	0x00004a60
        /*05fc*/ 	.word	0x00000000
        /*0600*/ 	.word	0x00000000
        /*0604*/ 	.short	0x0101
        /*0606*/ 	.byte	0xff
	.zero		1


	//   ....[80]....
        /*0608*/ 	.word	0x000054c0
        /*060c*/ 	.word	0x00000003
        /*0610*/ 	.word	0x00000030
        /*0614*/ 	.short	0x010a
        /*0616*/ 	.byte	0xff
	.zero		1


	//   ....[81]....
        /*0618*/ 	.word	0x00005500
        /*061c*/ 	.word	0x000000c1
        /*0620*/ 	.word	0x000000a0
        /*0624*/ 	.short	0x010a
        /*0626*/ 	.byte	0xff
	.zero		1


	//   ....[82]....
        /*0628*/ 	.word	0x00005630
        /*062c*/ 	.word	0x00000003
        /*0630*/ 	.word	0x00000030
        /*0634*/ 	.short	0x010a
        /*0636*/ 	.byte	0xff
	.zero		1


	//   ....[83]....
        /*0638*/ 	.word	0x00005790
        /*063c*/ 	.word	0x00000000
        /*0640*/ 	.word	0x00000000
        /*0644*/ 	.short	0x0101
        /*0646*/ 	.byte	0xff
	.zero		1


	//   ....[84]....
        /*0648*/ 	.word	0x000057f0
        /*064c*/ 	.word	0x000000c1
        /*0650*/ 	.word	0x000000a0
        /*0654*/ 	.short	0x010a
        /*0656*/ 	.byte	0xff
	.zero		1


	//   ....[85]....
        /*0658*/ 	.word	0x00006ba0
        /*065c*/ 	.word	0x000000cc
        /*0660*/ 	.word	0x00000030
        /*0664*/ 	.short	0x010a
        /*0666*/ 	.byte	0xff
	.zero		1


	//   ....[86]....
        /*0668*/ 	.word	0x00006c70
        /*066c*/ 	.word	0x000000cc
        /*0670*/ 	.word	0x00000030
        /*0674*/ 	.short	0x010a
        /*0676*/ 	.byte	0xff
	.zero		1


	//   ....[87]....
        /*0678*/ 	.word	0x00006db0
        /*067c*/ 	.word	0x00000003
        /*0680*/ 	.word	0x00000000
        /*0684*/ 	.short	0x0101
        /*0686*/ 	.byte	0xff
	.zero		1


	//   ....[88]....
        /*0688*/ 	.word	0x00008150
        /*068c*/ 	.word	0x00000000
        /*0690*/ 	.word	0x00000030
        /*0694*/ 	.short	0x010a
        /*0696*/ 	.byte	0xff
	.zero		1


	//   ....[89]....
        /*0698*/ 	.word	0x00008220
        /*069c*/ 	.word	0x00000000
        /*06a0*/ 	.word	0x00000030
        /*06a4*/ 	.short	0x010a
        /*06a6*/ 	.byte	0xff
	.zero		1


	//   ....[90]....
        /*06a8*/ 	.word	0x00008380
        /*06ac*/ 	.word	0x00000000
        /*06b0*/ 	.word	0x00000000
        /*06b4*/ 	.short	0x0101
        /*06b6*/ 	.byte	0xff
	.zero		1


	//   ....[91]....
        /*06b8*/ 	.word	0x00009730
        /*06bc*/ 	.word	0x00000000
        /*06c0*/ 	.word	0x00000030
        /*06c4*/ 	.short	0x010a
        /*06c6*/ 	.byte	0xff
	.zero		1


	//   ....[92]....
        /*06c8*/ 	.word	0x00009800
        /*06cc*/ 	.word	0x00000000
        /*06d0*/ 	.word	0x00000030
        /*06d4*/ 	.short	0x010a
        /*06d6*/ 	.byte	0xff
	.zero		1


	//   ....[93]....
        /*06d8*/ 	.word	0x00009960
        /*06dc*/ 	.word	0x00000000
        /*06e0*/ 	.word	0x00000000
        /*06e4*/ 	.short	0x0101
        /*06e6*/ 	.byte	0xff
	.zero		1


	//   ....[94]....
        /*06e8*/ 	.word	0x00009e50
        /*06ec*/ 	.word	0x000000ff
        /*06f0*/ 	.word	0x00000000
        /*06f4*/ 	.short	0x0101
        /*06f6*/ 	.byte	0x05
	.zero		1


	//   ....[95]....
        /*06f8*/ 	.word	0x0000add0
        /*06fc*/ 	.word	0x00000003
        /*0700*/ 	.word	0x000000d0
        /*0704*/ 	.short	0x010a
        /*0706*/ 	.byte	0xff
	.zero		1


	//   ....[96]....
        /*0708*/ 	.word	0x0000ae30
        /*070c*/ 	.word	0x00000002
        /*0710*/ 	.word	0x00000018
        /*0714*/ 	.short	0x010a
        /*0716*/ 	.byte	0xff
	.zero		1


	//   ....[97]....
        /*0718*/ 	.word	0x0000ae90
        /*071c*/ 	.word	0x00000002
        /*0720*/ 	.word	0x00000018
        /*0724*/ 	.short	0x010a
        /*0726*/ 	.byte	0xff
	.zero		1


	//   ....[98]....
        /*0728*/ 	.word	0x0000aee0
        /*072c*/ 	.word	0x00000002
        /*0730*/ 	.word	0x00000080
        /*0734*/ 	.short	0x010a
        /*0736*/ 	.byte	0xff
	.zero		1


	//   ....[99]....
        /*0738*/ 	.word	0x0000af40
        /*073c*/ 	.word	0x00000000
        /*0740*/ 	.word	0x00000000
        /*0744*/ 	.short	0x010a
        /*0746*/ 	.byte	0xff
	.zero		1


	//   ....[100]....
        /*0748*/ 	.word	0x0000afa0
        /*074c*/ 	.word	0x00000000
        /*0750*/ 	.word	0x00000000
        /*0754*/ 	.short	0x010a
        /*0756*/ 	.byte	0xff
	.zero		1


	//   ....[101]....
        /*0758*/ 	.word	0x0000aff0
        /*075c*/ 	.word	0x00000000
        /*0760*/ 	.word	0x000000c0
        /*0764*/ 	.short	0x010a
        /*0766*/ 	.byte	0xff
	.zero		1


	//   ....[102]....
        /*0768*/ 	.word	0x0000b050
        /*076c*/ 	.word	0x00000000
        /*0770*/ 	.word	0x00000090
        /*0774*/ 	.short	0x010a
        /*0776*/ 	.byte	0xff
	.zero		1


	//   ....[103]....
        /*0778*/ 	.word	0x0000b0a0
        /*077c*/ 	.word	0x00000000
        /*0780*/ 	.word	0x00000080
        /*0784*/ 	.short	0x010a
        /*0786*/ 	.byte	0xff
	.zero		1


	//   ....[104]....
        /*0788*/ 	.word	0x0000b100
        /*078c*/ 	.word	0x00000000
        /*0790*/ 	.word	0x00000090
        /*0794*/ 	.short	0x010a
        /*0796*/ 	.byte	0xff
	.zero		1


	//   ....[105]....
        /*0798*/ 	.word	0x0000b150
        /*079c*/ 	.word	0x00000000
        /*07a0*/ 	.word	0x00000080
        /*07a4*/ 	.short	0x010a
        /*07a6*/ 	.byte	0xff
	.zero		1


	//   ....[106]....
        /*07a8*/ 	.word	0x0000b1b0
        /*07ac*/ 	.word	0x00000003
        /*07b0*/ 	.word	0x000000b0
        /*07b4*/ 	.short	0x010a
        /*07b6*/ 	.byte	0xff
	.zero		1


	//   ....[107]....
        /*07b8*/ 	.word	0x0000b210
        /*07bc*/ 	.word	0x00000000
        /*07c0*/ 	.word	0x00000000
        /*07c4*/ 	.short	0x010a
        /*07c6*/ 	.byte	0xff
	.zero		1


	//   ....[108]....
        /*07c8*/ 	.word	0x0000b270
        /*07cc*/ 	.word	0x00000000
        /*07d0*/ 	.word	0x00000000
        /*07d4*/ 	.short	0x010a
        /*07d6*/ 	.byte	0xff
	.zero		1


	//   ....[109]....
        /*07d8*/ 	.word	0x0000b2d0
        /*07dc*/ 	.word	0x00000000
        /*07e0*/ 	.word	0x00000000
        /*07e4*/ 	.short	0x010a
        /*07e6*/ 	.byte	0xff
	.zero		1


	//   ....[110]....
        /*07e8*/ 	.word	0x0000b320
        /*07ec*/ 	.word	0x00000000
        /*07f0*/ 	.word	0x00000080
        /*07f4*/ 	.short	0x010a
        /*07f6*/ 	.byte	0xff
	.zero		1


	//   ....[111]....
        /*07f8*/ 	.word	0x0000b380
        /*07fc*/ 	.word	0x00000000
        /*0800*/ 	.word	0x00000078
        /*0804*/ 	.short	0x010a
        /*0806*/ 	.byte	0xff
	.zero		1


	//   ....[112]....
        /*0808*/ 	.word	0x0000b3e0
        /*080c*/ 	.word	0x00000003
        /*0810*/ 	.word	0x00000050
        /*0814*/ 	.short	0x010a
        /*0816*/ 	.byte	0xff
	.zero		1


	//   ....[113]....
        /*0818*/ 	.word	0x0000b440
        /*081c*/ 	.word	0x00000003
        /*0820*/ 	.word	0x00000058
        /*0824*/ 	.short	0x010a
        /*0826*/ 	.byte	0xff
	.zero		1


	//   ....[114]....
        /*0828*/ 	.word	0x0000b4a0
        /*082c*/ 	.word	0x00000003
        /*0830*/ 	.word	0x00000060
        /*0834*/ 	.short	0x010a
        /*0836*/ 	.byte	0xff
	.zero		1


	//   ....[115]....
        /*0838*/ 	.word	0x0000b500
        /*083c*/ 	.word	0x00000003
        /*0840*/ 	.word	0x00000068
        /*0844*/ 	.short	0x010a
        /*0846*/ 	.byte	0xff
	.zero		1


	//   ....[116]....
        /*0848*/ 	.word	0x0000b560
        /*084c*/ 	.word	0x00000000
        /*0850*/ 	.word	0x00000050
        /*0854*/ 	.short	0x010a
        /*0856*/ 	.byte	0xff
	.zero		1


	//   ....[117]....
        /*0858*/ 	.word	0x0000b5c0
        /*085c*/ 	.word	0x00000000
        /*0860*/ 	.word	0x00000058
        /*0864*/ 	.short	0x010a
        /*0866*/ 	.byte	0xff
	.zero		1


	//   ....[118]....
        /*0868*/ 	.word	0x0000b620
        /*086c*/ 	.word	0x00000000
        /*0870*/ 	.word	0x00000060
        /*0874*/ 	.short	0x010a
        /*0876*/ 	.byte	0xff
	.zero		1


	//   ....[119]....
        /*0878*/ 	.word	0x0000b670
        /*087c*/ 	.word	0x00000000
        /*0880*/ 	.word	0x00000080
        /*0884*/ 	.short	0x010a
        /*0886*/ 	.byte	0xff
	.zero		1


	//   ....[120]....
        /*0888*/ 	.word	0x0000b6c0
        /*088c*/ 	.word	0x00000003
        /*0890*/ 	.word	0x00000030
        /*0894*/ 	.short	0x010a
        /*0896*/ 	.byte	0xff
	.zero		1


	//   ....[121]....
        /*0898*/ 	.word	0x0000b710
        /*089c*/ 	.word	0x000000c1
        /*08a0*/ 	.word	0x000000a0
        /*08a4*/ 	.short	0x010a
        /*08a6*/ 	.byte	0xff
	.zero		1


	//   ....[122]....
        /*08a8*/ 	.word	0x0000b760
        /*08ac*/ 	.word	0x000000cc
        /*08b0*/ 	.word	0x00000030
        /*08b4*/ 	.short	0x010a
        /*08b6*/ 	.byte	0xff
	.zero		1


	//   ....[123]....
        /*08b8*/ 	.word	0x0000b7b0
        /*08bc*/ 	.word	0x00000000
        /*08c0*/ 	.word	0x00000030
        /*08c4*/ 	.short	0x010a
        /*08c6*/ 	.byte	0xff
	.zero		1


	//   ....[124]....
        /*08c8*/ 	.word	0x0000b800
        /*08cc*/ 	.word	0x00000000
        /*08d0*/ 	.word	0x00000030
        /*08d4*/ 	.short	0x010a
        /*08d6*/ 	.byte	0xff
	.zero		1


	//----- nvinfo : EIATTR_NUM_MBARRIERS
	.align		4
.L_48:
        /*08d8*/ 	.byte	0x03, 0x38
        /*08da*/ 	.short	0x001c


	//----- nvinfo : EIATTR_EXIT_INSTR_OFFSETS
	.align		4
        /*08dc*/ 	.byte	0x04, 0x1c
        /*08de*/ 	.short	(.L_50 - .L_49)


	//   ....[0]....
.L_49:
        /*08e0*/ 	.word	0x00002410


	//   ....[1]....
        /*08e4*/ 	.word	0x00002900


	//   ....[2]....
        /*08e8*/ 	.word	0x00002960


	//   ....[3]....
        /*08ec*/ 	.word	0x000035f0


	//   ....[4]....
        /*08f0*/ 	.word	0x00004650


	//   ....[5]....
        /*08f4*/ 	.word	0x00004690


	//   ....[6]....
        /*08f8*/ 	.word	0x0000adc0


	//----- nvinfo : EIATTR_MAX_THREADS
	.align		4
.L_50:
        /*08fc*/ 	.byte	0x04, 0x05
        /*08fe*/ 	.short	(.L_52 - .L_51)
.L_51:
        /*0900*/ 	.word	0x00000100
        /*0904*/ 	.word	0x00000001
        /*0908*/ 	.word	0x00000001


	//----- nvinfo : EIATTR_CRS_STACK_SIZE
	.align		4
.L_52:
        /*090c*/ 	.byte	0x04, 0x1e
        /*090e*/ 	.short	(.L_54 - .L_53)
.L_53:
        /*0910*/ 	.word	0x00000000


	//----- nvinfo : EIATTR_CBANK_PARAM_SIZE
	.align		4
.L_54:
        /*0914*/ 	.byte	0x03, 0x19
        /*0916*/ 	.short	0x0800


	//----- nvinfo : EIATTR_PARAM_CBANK
	.align		4
        /*0918*/ 	.byte	0x04, 0x0a
        /*091a*/ 	.short	(.L_56 - .L_55)
	.align		4
.L_55:
        /*091c*/ 	.word	index@(.nv.constant0._ZN7cutlass13device_kernelINS_4gemm6kernel13GemmUniversalIN4cute5tupleIJiiiiEEENS1_10collective13CollectiveMmaINS1_35MainloopSm100TmaUmmaWarpSpecializedILi3ELi2ELi2ENS5_IJNS4_1CILi1EEESB_SB_EEEEENS5_IJNSA_ILi128EEENSA_ILi256EEENSA_ILi32EEEEEENS_12float_e4m3_tENS5_IJlSB_lEEESI_SJ_NS4_8TiledMMAINS4_8MMA_AtomIJNS4_10MMA_TraitsINS4_19SM100_MMA_F8F6F4_SSEJSI_SI_fSE_SF_NS4_17integral_constantINS4_4UMMA5MajorELSQ_0EEESR_NSO_INSP_7ScaleInELSS_0EEEST_EEEEEENS4_6LayoutISC_NS5_IJNSA_ILi0EEESX_SX_EEEEENS5_IJNS4_10UnderscoreES10_S10_EEEEENS4_13SM90_TMA_LOADENS4_14ComposedLayoutINS4_7SwizzleILi1ELi4ELi3EEENS4_18smem_ptr_flag_bitsILi8EEENSW_INS5_IJNSA_ILi8EEESG_EEENS5_IJSG_SB_EEEEEEEvNS4_8identityES13_S1D_vS1E_EENS_8epilogue10collective18CollectiveEpilogueINS1G_23Sm100TmaWarpSpecializedILi4ELi2ELi64ELb0ELb0EEEJSH_NS5_IJNSW_ISE_SB_EENSW_INSA_ILi64EEESB_EEEEESI_SJ_SI_SJ_NS1G_6fusion15FusionCallbacksIS1K_NS1P_17LinearCombinationISI_fSI_fLNS_15FloatRoundStyleE2EEESH_S1O_JEEENS4_5SM1004TMEM4LOAD26SM100_TMEM_LOAD_32dp32b64xES13_NS14_INS15_ILi2ELi4ELi3EEES18_NSW_INS5_IJS19_S1M_EEENS5_IJS1M_SB_EEEEEEENS4_39AutoVectorizingCopyWithAssumedAlignmentILi128EEENS4_14SM90_TMA_STOREES23_S25_S25_EEEvvEEEEvNT_6ParamsE)
        /*0920*/ 	.short	0x0380
        /*0922*/ 	.short	0x0800


	//----- nvinfo : EIATTR_SW_WAR
	.align		4
.L_56:
        /*0924*/ 	.byte	0x04, 0x36
        /*0926*/ 	.short	(.L_58 - .L_57)
.L_57:
        /*0928*/ 	.word	0x00000008
.L_58:


//--------------------- .nv.callgraph             --------------------------
	.section	.nv.callgraph,"",@"SHT_CUDA_CALLGRAPH"
	.align	4
	.sectionentsize	8
	.align		4
        /*0000*/ 	.word	0x00000000
	.align		4
        /*0004*/ 	.word	0xffffffff
	.align		4
        /*0008*/ 	.word	index@(_ZN7cutlass13device_kernelINS_4gemm6kernel13GemmUniversalIN4cute5tupleIJiiiiEEENS1_10collective13CollectiveMmaINS1_35MainloopSm100TmaUmmaWarpSpecializedILi3ELi2ELi2ENS5_IJNS4_1CILi1EEESB_SB_EEEEENS5_IJNSA_ILi128EEENSA_ILi256EEENSA_ILi32EEEEEENS_12float_e4m3_tENS5_IJlSB_lEEESI_SJ_NS4_8TiledMMAINS4_8MMA_AtomIJNS4_10MMA_TraitsINS4_19SM100_MMA_F8F6F4_SSEJSI_SI_fSE_SF_NS4_17integral_constantINS4_4UMMA5MajorELSQ_0EEESR_NSO_INSP_7ScaleInELSS_0EEEST_EEEEEENS4_6LayoutISC_NS5_IJNSA_ILi0EEESX_SX_EEEEENS5_IJNS4_10UnderscoreES10_S10_EEEEENS4_13SM90_TMA_LOADENS4_14ComposedLayoutINS4_7SwizzleILi1ELi4ELi3EEENS4_18smem_ptr_flag_bitsILi8EEENSW_INS5_IJNSA_ILi8EEESG_EEENS5_IJSG_SB_EEEEEEEvNS4_8identityES13_S1D_vS1E_EENS_8epilogue10collective18CollectiveEpilogueINS1G_23Sm100TmaWarpSpecializedILi4ELi2ELi64ELb0ELb0EEEJSH_NS5_IJNSW_ISE_SB_EENSW_INSA_ILi64EEESB_EEEEESI_SJ_SI_SJ_NS1G_6fusion15FusionCallbacksIS1K_NS1P_17LinearCombinationISI_fSI_fLNS_15FloatRoundStyleE2EEESH_S1O_JEEENS4_5SM1004TMEM4LOAD26SM100_TMEM_LOAD_32dp32b64xES13_NS14_INS15_ILi2ELi4ELi3EEES18_NSW_INS5_IJS19_S1M_EEENS5_IJS1M_SB_EEEEEEENS4_39AutoVectorizingCopyWithAssumedAlignmentILi128EEENS4_14SM90_TMA_STOREES23_S25_S25_EEEvvEEEEvNT_6ParamsE)
	.align		4
        /*000c*/ 	.word	index@(__assertfail)
	.align		4
        /*0010*/ 	.word	0x00000000
	.align		4
        /*0014*/ 	.word	0xfffffffe
	.align		4
        /*0018*/ 	.word	0x00000000
	.align		4
        /*001c*/ 	.word	0xfffffffd
	.align		4
        /*0020*/ 	.word	0x00000000
	.align		4
        /*0024*/ 	.word	0xfffffffc


//--------------------- .nv.constant4             --------------------------
	.section	.nv.constant4,"a",@progbits
	.align	8
	.align		8
.nv.constant4:
        /*0000*/ 	.dword	__assertfail
	.align		8
        /*0008*/ 	.dword	__unnamed_1
	.align		8
        /*0010*/ 	.dword	__unnamed_2
	.align		8
        /*0018*/ 	.dword	__unnamed_3
	.align		8
        /*0020*/ 	.dword	_ZN40_INTERNAL_4c6f4570_4_k_cu_6ea8a23b_219144cuda3std3__45__cpo5beginE
	.align		8
        /*0028*/ 	.dword	_ZN40_INTERNAL_4c6f4570_4_k_cu_6ea8a23b_219144cuda3std3__45__cpo3endE
	.align		8
        /*0030*/ 	.dword	_ZN40_INTERNAL_4c6f4570_4_k_cu_6ea8a23b_219144cuda3std3__45__cpo6cbeginE
	.align		8
        /*0038*/ 	.dword	_ZN40_INTERNAL_4c6f4570_4_k_cu_6ea8a23b_219144cuda3std3__45__cpo4cendE
	.align		8
        /*0040*/ 	.dword	_ZN40_INTERNAL_4c6f4570_4_k_cu_6ea8a23b_219144cuda3std3__442_GLOBAL__N__4c6f4570_4_k_cu_6ea8a23b_219146ignoreE
	.align		8
        /*0048*/ 	.dword	_ZN40_INTERNAL_4c6f4570_4_k_cu_6ea8a23b_219144cuda3std3__419piecewise_constructE
	.align		8
        /*0050*/ 	.dword	_ZN40_INTERNAL_4c6f4570_4_k_cu_6ea8a23b_219144cuda3std3__48in_placeE
	.align		8
        /*0058*/ 	.dword	_ZN40_INTERNAL_4c6f4570_4_k_cu_6ea8a23b_219144cuda3std6ranges3__45__cpo4swapE
	.align		8
        /*0060*/ 	.dword	_ZN40_INTERNAL_4c6f4570_4_k_cu_6ea8a23b_219144cuda3std6ranges3__45__cpo9iter_moveE
	.align		8
        /*0068*/ 	.dword	_ZN40_INTERNAL_4c6f4570_4_k_cu_6ea8a23b_219144cute7productE
	.align		8
        /*0070*/ 	.dword	_ZN40_INTERNAL_4c6f4570_4_k_cu_6ea8a23b_219144cute1_E
	.align		8
        /*0078*/ 	.dword	$str$25
	.align		8
        /*0080*/ 	.dword	$str$26
	.align		8
        /*0088*/ 	.dword	$str$27
	.align		8
        /*0090*/ 	.dword	$str$28


//--------------------- .text._ZN7cutlass13device_kernelINS_4gemm6kernel13GemmUniversalIN4cute5tupleIJiiiiEEENS1_10collective13CollectiveMmaINS1_35MainloopSm100TmaUmmaWarpSpecializedILi3ELi2ELi2ENS5_IJNS4_1CILi1EEESB_SB_EEEEENS5_IJNSA_ILi128EEENSA_ILi256EEENSA_ILi32EEEEEENS_12float_e4m3_tENS5_IJlSB_lEEESI_SJ_NS4_8TiledMMAINS4_8MMA_AtomIJNS4_10MMA_TraitsINS4_19SM100_MMA_F8F6F4_SSEJSI_SI_fSE_SF_NS4_17integral_constantINS4_4UMMA5MajorELSQ_0EEESR_NSO_INSP_7ScaleInELSS_0EEEST_EEEEEENS4_6LayoutISC_NS5_IJNSA_ILi0EEESX_SX_EEEEENS5_IJNS4_10UnderscoreES10_S10_EEEEENS4_13SM90_TMA_LOADENS4_14ComposedLayoutINS4_7SwizzleILi1ELi4ELi3EEENS4_18smem_ptr_flag_bitsILi8EEENSW_INS5_IJNSA_ILi8EEESG_EEENS5_IJSG_SB_EEEEEEEvNS4_8identityES13_S1D_vS1E_EENS_8epilogue10collective18CollectiveEpilogueINS1G_23Sm100TmaWarpSpecializedILi4ELi2ELi64ELb0ELb0EEEJSH_NS5_IJNSW_ISE_SB_EENSW_INSA_ILi64EEESB_EEEEESI_SJ_SI_SJ_NS1G_6fusion15FusionCallbacksIS1K_NS1P_17LinearCombinationISI_fSI_fLNS_15FloatRoundStyleE2EEESH_S1O_JEEENS4_5SM1004TMEM4LOAD26SM100_TMEM_LOAD_32dp32b64xES13_NS14_INS15_ILi2ELi4ELi3EEES18_NSW_INS5_IJS19_S1M_EEENS5_IJS1M_SB_EEEEEEENS4_39AutoVectorizingCopyWithAssumedAlignmentILi128EEENS4_14SM90_TMA_STOREES23_S25_S25_EEEvvEEEEvNT_6ParamsE --------------------------
	.section	.text._ZN7cutlass13device_kernelINS_4gemm6kernel13GemmUniversalIN4cute5tupleIJiiiiEEENS1_10collective13CollectiveMmaINS1_35MainloopSm100TmaUmmaWarpSpecializedILi3ELi2ELi2ENS5_IJNS4_1CILi1EEESB_SB_EEEEENS5_IJNSA_ILi128EEENSA_ILi256EEENSA_ILi32EEEEEENS_12float_e4m3_tENS5_IJlSB_lEEESI_SJ_NS4_8TiledMMAINS4_8MMA_AtomIJNS4_10MMA_TraitsINS4_19SM100_MMA_F8F6F4_SSEJSI_SI_fSE_SF_NS4_17integral_constantINS4_4UMMA5MajorELSQ_0EEESR_NSO_INSP_7ScaleInELSS_0EEEST_EEEEEENS4_6LayoutISC_NS5_IJNSA_ILi0EEESX_SX_EEEEENS5_IJNS4_10UnderscoreES10_S10_EEEEENS4_13SM90_TMA_LOADENS4_14ComposedLayoutINS4_7SwizzleILi1ELi4ELi3EEENS4_18smem_ptr_flag_bitsILi8EEENSW_INS5_IJNSA_ILi8EEESG_EEENS5_IJSG_SB_EEEEEEEvNS4_8identityES13_S1D_vS1E_EENS_8epilogue10collective18CollectiveEpilogueINS1G_23Sm100TmaWarpSpecializedILi4ELi2ELi64ELb0ELb0EEEJSH_NS5_IJNSW_ISE_SB_EENSW_INSA_ILi64EEESB_EEEEESI_SJ_SI_SJ_NS1G_6fusion15FusionCallbacksIS1K_NS1P_17LinearCombinationISI_fSI_fLNS_15FloatRoundStyleE2EEESH_S1O_JEEENS4_5SM1004TMEM4LOAD26SM100_TMEM_LOAD_32dp32b64xES13_NS14_INS15_ILi2ELi4ELi3EEES18_NSW_INS5_IJS19_S1M_EEENS5_IJS1M_SB_EEEEEEENS4_39AutoVectorizingCopyWithAssumedAlignmentILi128EEENS4_14SM90_TMA_STOREES23_S25_S25_EEEvvEEEEvNT_6ParamsE,"ax",@progbits
	.align	128
.text._ZN7cutlass13device_kernelINS_4gemm6kernel13GemmUniversalIN4cute5tupleIJiiiiEEENS1_10collective13CollectiveMmaINS1_35MainloopSm100TmaUmmaWarpSpecializedILi3ELi2ELi2ENS5_IJNS4_1CILi1EEESB_SB_EEEEENS5_IJNSA_ILi128EEENSA_ILi256EEENSA_ILi32EEEEEENS_12float_e4m3_tENS5_IJlSB_lEEESI_SJ_NS4_8TiledMMAINS4_8MMA_AtomIJNS4_10MMA_TraitsINS4_19SM100_MMA_F8F6F4_SSEJSI_SI_fSE_SF_NS4_17integral_constantINS4_4UMMA5MajorELSQ_0EEESR_NSO_INSP_7ScaleInELSS_0EEEST_EEEEEENS4_6LayoutISC_NS5_IJNSA_ILi0EEESX_SX_EEEEENS5_IJNS4_10UnderscoreES10_S10_EEEEENS4_13SM90_TMA_LOADENS4_14ComposedLayoutINS4_7SwizzleILi1ELi4ELi3EEENS4_18smem_ptr_flag_bitsILi8EEENSW_INS5_IJNSA_ILi8EEESG_EEENS5_IJSG_SB_EEEEEEEvNS4_8identityES13_S1D_vS1E_EENS_8epilogue10collective18CollectiveEpilogueINS1G_23Sm100TmaWarpSpecializedILi4ELi2ELi64ELb0ELb0EEEJSH_NS5_IJNSW_ISE_SB_EENSW_INSA_ILi64EEESB_EEEEESI_SJ_SI_SJ_NS1G_6fusion15FusionCallbacksIS1K_NS1P_17LinearCombinationISI_fSI_fLNS_15FloatRoundStyleE2EEESH_S1O_JEEENS4_5SM1004TMEM4LOAD26SM100_TMEM_LOAD_32dp32b64xES13_NS14_INS15_ILi2ELi4ELi3EEES18_NSW_INS5_IJS19_S1M_EEENS5_IJS1M_SB_EEEEEEENS4_39AutoVectorizingCopyWithAssumedAlignmentILi128EEENS4_14SM90_TMA_STOREES23_S25_S25_EEEvvEEEEvNT_6ParamsE:
        .type           _ZN7cutlass13device_kernelINS_4gemm6kernel13GemmUniversalIN4cute5tupleIJiiiiEEENS1_10collective13CollectiveMmaINS1_35MainloopSm100TmaUmmaWarpSpecializedILi3ELi2ELi2ENS5_IJNS4_1CILi1EEESB_SB_EEEEENS5_IJNSA_ILi128EEENSA_ILi256EEENSA_ILi32EEEEEENS_12float_e4m3_tENS5_IJlSB_lEEESI_SJ_NS4_8TiledMMAINS4_8MMA_AtomIJNS4_10MMA_TraitsINS4_19SM100_MMA_F8F6F4_SSEJSI_SI_fSE_SF_NS4_17integral_constantINS4_4UMMA5MajorELSQ_0EEESR_NSO_INSP_7ScaleInELSS_0EEEST_EEEEEENS4_6LayoutISC_NS5_IJNSA_ILi0EEESX_SX_EEEEENS5_IJNS4_10UnderscoreES10_S10_EEEEENS4_13SM90_TMA_LOADENS4_14ComposedLayoutINS4_7SwizzleILi1ELi4ELi3EEENS4_18smem_ptr_flag_bitsILi8EEENSW_INS5_IJNSA_ILi8EEESG_EEENS5_IJSG_SB_EEEEEEEvNS4_8identityES13_S1D_vS1E_EENS_8epilogue10collective18CollectiveEpilogueINS1G_23Sm100TmaWarpSpecializedILi4ELi2ELi64ELb0ELb0EEEJSH_NS5_IJNSW_ISE_SB_EENSW_INSA_ILi64EEESB_EEEEESI_SJ_SI_SJ_NS1G_6fusion15FusionCallbacksIS1K_NS1P_17LinearCombinationISI_fSI_fLNS_15FloatRoundStyleE2EEESH_S1O_JEEENS4_5SM1004TMEM4LOAD26SM100_TMEM_LOAD_32dp32b64xES13_NS14_INS15_ILi2ELi4ELi3EEES18_NSW_INS5_IJS19_S1M_EEENS5_IJS1M_SB_EEEEEEENS4_39AutoVectorizingCopyWithAssumedAlignmentILi128EEENS4_14SM90_TMA_STOREES23_S25_S25_EEEvvEEEEvNT_6ParamsE,@function
        .size           _ZN7cutlass13device_kernelINS_4gemm6kernel13GemmUniversalIN4cute5tupleIJiiiiEEENS1_10collective13CollectiveMmaINS1_35MainloopSm100TmaUmmaWarpSpecializedILi3ELi2ELi2ENS5_IJNS4_1CILi1EEESB_SB_EEEEENS5_IJNSA_ILi128EEENSA_ILi256EEENSA_ILi32EEEEEENS_12float_e4m3_tENS5_IJlSB_lEEESI_SJ_NS4_8TiledMMAINS4_8MMA_AtomIJNS4_10MMA_TraitsINS4_19SM100_MMA_F8F6F4_SSEJSI_SI_fSE_SF_NS4_17integral_constantINS4_4UMMA5MajorELSQ_0EEESR_NSO_INSP_7ScaleInELSS_0EEEST_EEEEEENS4_6LayoutISC_NS5_IJNSA_ILi0EEESX_SX_EEEEENS5_IJNS4_10UnderscoreES10_S10_EEEEENS4_13SM90_TMA_LOADENS4_14ComposedLayoutINS4_7SwizzleILi1ELi4ELi3EEENS4_18smem_ptr_flag_bitsILi8EEENSW_INS5_IJNSA_ILi8EEESG_EEENS5_IJSG_SB_EEEEEEEvNS4_8identityES13_S1D_vS1E_EENS_8epilogue10collective18CollectiveEpilogueINS1G_23Sm100TmaWarpSpecializedILi4ELi2ELi64ELb0ELb0EEEJSH_NS5_IJNSW_ISE_SB_EENSW_INSA_ILi64EEESB_EEEEESI_SJ_SI_SJ_NS1G_6fusion15FusionCallbacksIS1K_NS1P_17LinearCombinationISI_fSI_fLNS_15FloatRoundStyleE2EEESH_S1O_JEEENS4_5SM1004TMEM4LOAD26SM100_TMEM_LOAD_32dp32b64xES13_NS14_INS15_ILi2ELi4ELi3EEES18_NSW_INS5_IJS19_S1M_EEENS5_IJS1M_SB_EEEEEEENS4_39AutoVectorizingCopyWithAssumedAlignmentILi128EEENS4_14SM90_TMA_STOREES23_S25_S25_EEEvvEEEEvNT_6ParamsE,(.L_x_164 - _ZN7cutlass13device_kernelINS_4gemm6kernel13GemmUniversalIN4cute5tupleIJiiiiEEENS1_10collective13CollectiveMmaINS1_35MainloopSm100TmaUmmaWarpSpecializedILi3ELi2ELi2ENS5_IJNS4_1CILi1EEESB_SB_EEEEENS5_IJNSA_ILi128EEENSA_ILi256EEENSA_ILi32EEEEEENS_12float_e4m3_tENS5_IJlSB_lEEESI_SJ_NS4_8TiledMMAINS4_8MMA_AtomIJNS4_10MMA_TraitsINS4_19SM100_MMA_F8F6F4_SSEJSI_SI_fSE_SF_NS4_17integral_constantINS4_4UMMA5MajorELSQ_0EEESR_NSO_INSP_7ScaleInELSS_0EEEST_EEEEEENS4_6LayoutISC_NS5_IJNSA_ILi0EEESX_SX_EEEEENS5_IJNS4_10UnderscoreES10_S10_EEEEENS4_13SM90_TMA_LOADENS4_14ComposedLayoutINS4_7SwizzleILi1ELi4ELi3EEENS4_18smem_ptr_flag_bitsILi8EEENSW_INS5_IJNSA_ILi8EEESG_EEENS5_IJSG_SB_EEEEEEEvNS4_8identityES13_S1D_vS1E_EENS_8epilogue10collective18CollectiveEpilogueINS1G_23Sm100TmaWarpSpecializedILi4ELi2ELi64ELb0ELb0EEEJSH_NS5_IJNSW_ISE_SB_EENSW_INSA_ILi64EEESB_EEEEESI_SJ_SI_SJ_NS1G_6fusion15FusionCallbacksIS1K_NS1P_17LinearCombinationISI_fSI_fLNS_15FloatRoundStyleE2EEESH_S1O_JEEENS4_5SM1004TMEM4LOAD26SM100_TMEM_LOAD_32dp32b64xES13_NS14_INS15_ILi2ELi4ELi3EEES18_NSW_INS5_IJS19_S1M_EEENS5_IJS1M_SB_EEEEEEENS4_39AutoVectorizingCopyWithAssumedAlignmentILi128EEENS4_14SM90_TMA_STOREES23_S25_S25_EEEvvEEEEvNT_6ParamsE)
        .other          _ZN7cutlass13device_kernelINS_4gemm6kernel13GemmUniversalIN4cute5tupleIJiiiiEEENS1_10collective13CollectiveMmaINS1_35MainloopSm100TmaUmmaWarpSpecializedILi3ELi2ELi2ENS5_IJNS4_1CILi1EEESB_SB_EEEEENS5_IJNSA_ILi128EEENSA_ILi256EEENSA_ILi32EEEEEENS_12float_e4m3_tENS5_IJlSB_lEEESI_SJ_NS4_8TiledMMAINS4_8MMA_AtomIJNS4_10MMA_TraitsINS4_19SM100_MMA_F8F6F4_SSEJSI_SI_fSE_SF_NS4_17integral_constantINS4_4UMMA5MajorELSQ_0EEESR_NSO_INSP_7ScaleInELSS_0EEEST_EEEEEENS4_6LayoutISC_NS5_IJNSA_ILi0EEESX_SX_EEEEENS5_IJNS4_10UnderscoreES10_S10_EEEEENS4_13SM90_TMA_LOADENS4_14ComposedLayoutINS4_7SwizzleILi1ELi4ELi3EEENS4_18smem_ptr_flag_bitsILi8EEENSW_INS5_IJNSA_ILi8EEESG_EEENS5_IJSG_SB_EEEEEEEvNS4_8identityES13_S1D_vS1E_EENS_8epilogue10collective18CollectiveEpilogueINS1G_23Sm100TmaWarpSpecializedILi4ELi2ELi64ELb0ELb0EEEJSH_NS5_IJNSW_ISE_SB_EENSW_INSA_ILi64EEESB_EEEEESI_SJ_SI_SJ_NS1G_6fusion15FusionCallbacksIS1K_NS1P_17LinearCombinationISI_fSI_fLNS_15FloatRoundStyleE2EEESH_S1O_JEEENS4_5SM1004TMEM4LOAD26SM100_TMEM_LOAD_32dp32b64xES13_NS14_INS15_ILi2ELi4ELi3EEES18_NSW_INS5_IJS19_S1M_EEENS5_IJS1M_SB_EEEEEEENS4_39AutoVectorizingCopyWithAssumedAlignmentILi128EEENS4_14SM90_TMA_STOREES23_S25_S25_EEEvvEEEEvNT_6ParamsE,@"STO_CUDA_ENTRY STV_DEFAULT"
_ZN7cutlass13device_kernelINS_4gemm6kernel13GemmUniversalIN4cute5tupleIJiiiiEEENS1_10collective13CollectiveMmaINS1_35MainloopSm100TmaUmmaWarpSpecializedILi3ELi2ELi2ENS5_IJNS4_1CILi1EEESB_SB_EEEEENS5_IJNSA_ILi128EEENSA_ILi256EEENSA_ILi32EEEEEENS_12float_e4m3_tENS5_IJlSB_lEEESI_SJ_NS4_8TiledMMAINS4_8MMA_AtomIJNS4_10MMA_TraitsINS4_19SM100_MMA_F8F6F4_SSEJSI_SI_fSE_SF_NS4_17integral_constantINS4_4UMMA5MajorELSQ_0EEESR_NSO_INSP_7ScaleInELSS_0EEEST_EEEEEENS4_6LayoutISC_NS5_IJNSA_ILi0EEESX_SX_EEEEENS5_IJNS4_10UnderscoreES10_S10_EEEEENS4_13SM90_TMA_LOADENS4_14ComposedLayoutINS4_7SwizzleILi1ELi4ELi3EEENS4_18smem_ptr_flag_bitsILi8EEENSW_INS5_IJNSA_ILi8EEESG_EEENS5_IJSG_SB_EEEEEEEvNS4_8identityES13_S1D_vS1E_EENS_8epilogue10collective18CollectiveEpilogueINS1G_23Sm100TmaWarpSpecializedILi4ELi2ELi64ELb0ELb0EEEJSH_NS5_IJNSW_ISE_SB_EENSW_INSA_ILi64EEESB_EEEEESI_SJ_SI_SJ_NS1G_6fusion15FusionCallbacksIS1K_NS1P_17LinearCombinationISI_fSI_fLNS_15FloatRoundStyleE2EEESH_S1O_JEEENS4_5SM1004TMEM4LOAD26SM100_TMEM_LOAD_32dp32b64xES13_NS14_INS15_ILi2ELi4ELi3EEES18_NSW_INS5_IJS19_S1M_EEENS5_IJS1M_SB_EEEEEEENS4_39AutoVectorizingCopyWithAssumedAlignmentILi128EEENS4_14SM90_TMA_STOREES23_S25_S25_EEEvvEEEEvNT_6ParamsE:
[----:B------:R-:W1:Y:S01]  /*0000*/  LDC R1, c[0x0][0x37c] ;  /* 0x0000df00ff017b82 */ /* 0x000e620000000800 */
[----:B------:R-:W2:Y:S01]  /*0010*/  S2R R185, SR_TID.X ;  /* 0x0000000000b97919 */ /* 0x000ea20000002100 */
[----:B------:R-:W3:Y:S01]  /*0020*/  LDCU.64 UR4, c[0x0][0x890] ;  /* 0x00011200ff0477ac */ /* 0x000ee20008000a00 */
[----:B------:R-:W-:Y:S02]  /*0030*/  PRMT R171, RZ, 0x7610, R171 ;  /* 0x00007610ffab7816 */ /* 0x000fe400000000ab */
[----:B------:R-:W-:Y:S01]  /*0040*/  ELECT P5, URZ, PT ;  /* 0x0000000000ff782f */ /* 0x000fe200038a0000 */
[----:B------:R-:W4:Y:S01]  /*0050*/  LDCU.64 UR46, c[0x0][0x358] ;  /* 0x00006b00ff2e77ac */ /* 0x000f220008000a00 */
[----:B---3--:R-:W-:-:S04]  /*0060*/  UISETP.NE.U32.AND UP0, UPT, UR4, URZ, UPT ;  /* 0x000000ff0400728c */ /* 0x008fc8000bf05070 */
[----:B------:R-:W-:Y:S01]  /*0070*/  UISETP.NE.AND.EX UP0, UPT, UR5, URZ, UPT, UP0 ;  /* 0x000000ff0500728c */ /* 0x000fe2000bf05300 */
[----:B--2---:R-:W-:-:S05]  /*0080*/  SHF.R.U32.HI R173, RZ, 0x5, R185 ;  /* 0x00000005ffad7819 */ /* 0x004fca00000116b9 */
[----:B------:R-:W2:Y:S02]  /*0090*/  SHFL.IDX PT, R0, R173, RZ, 0x1f ;  /* 0x00001fffad007589 */ /* 0x000ea400000e0000 */
[----:B--2---:R-:W-:Y:S01]  /*00a0*/  R2UR UR8, R0 ;  /* 0x00000000000872ca */ /* 0x004fe200000e0000 */
[----:B-1--4-:R-:W-:-:S14]  /*00b0*/  BRA.U UP0, `(.L_x_0) ;  /* 0x00000001002c7547 */ /* 0x012fdc000b800000 */
[----:B------:R-:W1:Y:S02]  /*00c0*/  LDCU.64 UR6, c[0x0][0x888] ;  /* 0x00011100ff0677ac */ /* 0x000e640008000a00 */
[----:B-1----:R-:W-:-:S04]  /*00d0*/  UISETP.NE.U32.AND UP0, UPT, UR6, URZ, UPT ;  /* 0x000000ff0600728c */ /* 0x002fc8000bf05070 */
[----:B------:R-:W-:-:S09]  /*00e0*/  UISETP.NE.AND.EX UP0, UPT, UR7, URZ, UPT, UP0 ;  /* 0x000000ff0700728c */ /* 0x000fd2000bf05300 */
[----:B------:R-:W-:Y:S05]  /*00f0*/  BRA.U !UP0, `(.L_x_1) ;  /* 0x0000000108107547 */ /* 0x000fea000b800000 */
[----:B------:R-:W1:Y:S02]  /*0100*/  LDC.64 R2, c[0x0][0x888] ;  /* 0x00022200ff027b82 */ /* 0x000e640000000a00 */
[----:B-1----:R1:W5:Y:S01]  /*0110*/  LDG.E R81, desc[UR46][R2.64] ;  /* 0x0000002e02517981 */ /* 0x002362000c1e1900 */
[----:B------:R-:W-:Y:S01]  /*0120*/  HFMA2 R171, -RZ, RZ, 0, 5.9604644775390625e-08 ;  /* 0x00000001ffab7431 */ /* 0x000fe200000001ff */
[----:B------:R-:W-:Y:S05]  /*0130*/  BRA `(.L_x_0) ;  /* 0x00000000000c7947 */ /* 0x000fea0003800000 */
.L_x_1:
[----:B------:R-:W1:Y:S01]  /*0140*/  LDCU UR6, c[0x0][0x880] ;  /* 0x00011000ff0677ac */ /* 0x000e620008000800 */
[----:B------:R-:W-:Y:S01]  /*0150*/  HFMA2 R171, -RZ, RZ, 0, 5.9604644775390625e-08 ;  /* 0x00000001ffab7431 */ /* 0x000fe200000001ff */
[----:B-1----:R-:W-:-:S07]  /*0160*/  MOV R81, UR6 ;  /* 0x0000000600517c02 */ /* 0x002fce0008000f00 */
.L_x_0:
[----:B------:R-:W2:Y:S02]  /*0170*/  LDCU.64 UR6, c[0x0][0x8b0] ;  /* 0x00011600ff0677ac */ /* 0x000ea40008000a00 */
[----:B--2---:R-:W-:-:S04]  /*0180*/  UISETP.NE.U32.AND UP0, UPT, UR6, URZ, UPT ;  /* 0x000000ff0600728c */ /* 0x004fc8000bf05070 */
[----:B------:R-:W-:-:S09]  /*0190*/  UISETP.NE.AND.EX UP0, UPT, UR7, URZ, UPT, UP0 ;  /* 0x000000ff0700728c */ /* 0x000fd2000bf05300 */
[----:B------:R-:W-:Y:S05]  /*01a0*/  BRA.U UP0, `(.L_x_2) ;  /* 0x0000000100247547 */ /* 0x000fea000b800000 */
[----:B------:R-:W2:Y:S02]  /*01b0*/  LDCU.64 UR6, c[0x0][0x8a8] ;  /* 0x00011500ff0677ac */ /* 0x000ea40008000a00 */
[----:B--2---:R-:W-:-:S04]  /*01c0*/  UISETP.NE.U32.AND UP0, UPT, UR6, URZ, UPT ;  /* 0x000000ff0600728c */ /* 0x004fc8000bf05070 */
[----:B------:R-:W-:-:S09]  /*01d0*/  UISETP.NE.AND.EX UP0, UPT, UR7, URZ, UPT, UP0 ;  /* 0x000000ff0700728c */ /* 0x000fd2000bf05300 */
[----:B------:R-:W-:Y:S05]  /*01e0*/  BRA.U !UP0, `(.L_x_3) ;  /* 0x00000001080c7547 */ /* 0x000fea000b800000 */
[----:B------:R-:W2:Y:S02]  /*01f0*/  LDC.64 R78, c[0x0][0x8a8] ;  /* 0x00022a00ff4e7b82 */ /* 0x000ea40000000a00 */
[----:B--2---:R2:W5:Y:S01]  /*0200*/  LDG.E R78, desc[UR46][R78.64] ;  /* 0x0000002e4e4e7981 */ /* 0x004562000c1e1900 */
[----:B------:R-:W-:Y:S05]  /*0210*/  BRA `(.L_x_2) ;  /* 0x0000000000087947 */ /* 0x000fea0003800000 */
.L_x_3:
[----:B------:R-:W2:Y:S02]  /*0220*/  LDCU UR6, c[0x0][0x8a0] ;  /* 0x00011400ff0677ac */ /* 0x000ea40008000800 */
[----:B--2---:R-:W-:Y:S02]  /*0230*/  MOV R78, UR6 ;  /* 0x00000006004e7c02 */ /* 0x004fe40008000f00 */
.L_x_2:
[----:B------:R-:W-:Y:S01]  /*0240*/  IMAD.U32 R0, RZ, RZ, UR8 ;  /* 0x00000008ff007e24 */ /* 0x000fe2000f8e00ff */
[----:B------:R-:W-:Y:S04]  /*0250*/  BSSY.RECONVERGENT B0, `(.L_x_4) ;  /* 0x000000c000007945 */ /* 0x000fe80003800200 */
[C---:B------:R-:W-:Y:S02]  /*0260*/  ISETP.NE.OR P1, PT, R0.reuse, 0x1, !P5 ;  /* 0x000000010000780c */ /* 0x040fe40006f25670 */
[----:B------:R-:W-:-:S11]  /*0270*/  ISETP.NE.OR P0, PT, R0, 0x3, !P5 ;  /* 0x000000030000780c */ /* 0x000fd60006f05670 */
[----:B------:R-:W-:Y:S05]  /*0280*/  @P1 BRA `(.L_x_5) ;  /* 0x0000000000201947 */ /* 0x000fea0003800000 */
[----:B------:R-:W3:Y:S02]  /*0290*/  LDCU.64 UR6, c[0x0][0x348] ;  /* 0x00006900ff0677ac */ /* 0x000ee40008000a00 */
[----:B---3--:R-:W-:Y:S02]  /*02a0*/  UIADD3 UR10, UP1, UPT, UR6, 0x80, URZ ;  /* 0x00000080060a7890 */ /* 0x008fe4000ff3e0ff */
[----:B------:R-:W-:Y:S02]  /*02b0*/  UIADD3 UR6, UP0, UPT, UR6, 0x180, URZ ;  /* 0x0000018006067890 */ /* 0x000fe4000ff1e0ff */
[----:B------:R-:W-:Y:S02]  /*02c0*/  UIADD3.X UR11, UPT, UPT, URZ, UR7, URZ, UP1, !UPT ;  /* 0x00000007ff0b7290 */ /* 0x000fe40008ffe4ff */
[----:B------:R-:W-:-:S07]  /*02d0*/  UIADD3.X UR7, UPT, UPT, URZ, UR7, URZ, UP0, !UPT ;  /* 0x00000007ff077290 */ /* 0x000fce00087fe4ff */
[----:B------:R3:W-:Y:S02]  /*02e0*/  UTMACCTL.PF [UR10] ;  /* 0x000000000a0079b9 */ /* 0x0007e40008040000 */
[----:B------:R3:W-:Y:S02]  /*02f0*/  UTMACCTL.PF [UR6] ;  /* 0x00000000060079b9 */ /* 0x0007e40008040000 */
[----:B---3--:R-:W-:Y:S01]  /*0300*/  NOP ;  /* 0x0000000000007918 */ /* 0x008fe20000000000 */
.L_x_5:
[----:B------:R-:W-:Y:S05]  /*0310*/  BSYNC.RECONVERGENT B0 ;  /* 0x0000000000007941 */ /* 0x000fea0003800200 */
.L_x_4:
[----:B------:R-:W-:Y:S04]  /*0320*/  BSSY.RECONVERGENT B0, `(.L_x_6) ;  /* 0x000000a000007945 */ /* 0x000fe80003800200 */
        /* <DEDUP_REMOVED lines=9> */
.L_x_7:
[----:B------:R-:W-:Y:S05]  /*03c0*/  BSYNC.RECONVERGENT B0 ;  /* 0x0000000000007941 */ /* 0x000fea0003800200 */
.L_x_6:
[----:B------:R-:W3:Y:S01]  /*03d0*/  LDCU.64 UR6, c[0x0][0x888] ;  /* 0x00011100ff0677ac */ /* 0x000ee20008000a00 */
[----:B------:R-:W-:Y:S02]  /*03e0*/  UISETP.EQ.U32.AND UP1, UPT, UR4, URZ, UPT ;  /* 0x000000ff0400728c */ /* 0x000fe4000bf22070 */
[----:B------:R-:W-:Y:S02]  /*03f0*/  UPLOP3.LUT UP2, UPT, UPT, UPT, UPT, 0x80, 0x8 ;  /* 0x000000000008789c */ /* 0x000fe40003f4f070 */
[----:B---3--:R-:W-:-:S04]  /*0400*/  UISETP.NE.U32.AND UP0, UPT, UR6, URZ, UPT ;  /* 0x000000ff0600728c */ /* 0x008fc8000bf05070 */
[----:B------:R-:W-:-:S04]  /*0410*/  UISETP.NE.AND.EX UP0, UPT, UR7, URZ, UPT, UP0 ;  /* 0x000000ff0700728c */ /* 0x000fc8000bf05300 */
[----:B------:R-:W-:-:S04]  /*0420*/  UISETP.EQ.OR.EX UP3, UPT, UR5, URZ, !UP0, UP1 ;  /* 0x000000ff0500728c */ /* 0x000fc8000c762710 */
[----:B------:R-:W-:-:S05]  /*0430*/  UP2UR UR50, UPR, URZ, 0x8 ;  /* 0x00000008ff327883 */ /* 0x000fca0008000000 */
[----:B------:R-:W-:Y:S07]  /*0440*/  BRA.U !UP3, `(.L_x_8) ;  /* 0x000000010b207547 */ /* 0x000fee000b800000 */
[----:B------:R-:W-:Y:S01]  /*0450*/  UISETP.NE.U32.AND UP2, UPT, UR4, URZ, UPT ;  /* 0x000000ff0400728c */ /* 0x000fe2000bf45070 */
[----:B-----5:R-:W-:Y:S01]  /*0460*/  FSETP.NEU.AND P0, PT, R81, RZ, PT ;  /* 0x000000ff5100720b */ /* 0x020fe20003f0d000 */
[----:B------:R-:W-:Y:S02]  /*0470*/  USEL UR4, URZ, 0xffffffff, UP0 ;  /* 0xffffffffff047887 */ /* 0x000fe40008000000 */
[----:B------:R-:W-:-:S10]  /*0480*/  UISETP.NE.AND.EX UP2, UPT, UR5, URZ, UPT, UP2 ;  /* 0x000000ff0500728c */ /* 0x000fd4000bf45320 */
[----:B------:R-:W-:Y:S01]  /*0490*/  VOTEU.ANY UP1, P0 ;  /* 0x0000000000ff7886 */ /* 0x000fe20000020100 */
[----:B------:R-:W-:-:S04]  /*04a0*/  @!UP2 USEL UR4, URZ, 0xffffffff, UP1 ;  /* 0xffffffffff04a887 */ /* 0x000fc80008800000 */
[----:B------:R-:W-:-:S04]  /*04b0*/  ULOP3.LUT UR4, UR4, 0x1, URZ, 0xc0, !UPT ;  /* 0x0000000104047892 */ /* 0x000fc8000f8ec0ff */
[----:B------:R-:W-:-:S11]  /*04c0*/  UISETP.NE.U32.AND UP2, UPT, UR4, 0x1, UPT ;  /* 0x000000010400788c */ /* 0x000fd6000bf45070 */
.L_x_8:
[----:B-1----:R-:W1:Y:S01]  /*04d0*/  SHFL.IDX PT, R2, R173, RZ, 0x1f ;  /* 0x00001fffad027589 */ /* 0x002e6200000e0000 */
[----:B------:R-:W-:-:S04]  /*04e0*/  UISETP.NE.AND UP1, UPT, UR8, 0x2, UPT ;  /* 0x000000020800788c */ /* 0x000fc8000bf25270 */
[----:B------:R-:W-:Y:S01]  /*04f0*/  USEL UR6, URZ, 0x1, UP1 ;  /* 0x00000001ff067887 */ /* 0x000fe20008800000 */
[----:B-1----:R-:W-:-:S13]  /*0500*/  ISETP.NE.AND P0, PT, R2, RZ, PT ;  /* 0x000000ff0200720c */ /* 0x002fda0003f05270 */
[----:B------:R-:W-:Y:S05]  /*0510*/  @P0 BRA `(.L_x_9) ;  /* 0x0000000000400947 */ /* 0x000fea0003800000 */
[----:B------:R-:W1:Y:S01]  /*0520*/  S2UR UR5, SR_CgaCtaId ;  /* 0x00000000000579c3 */ /* 0x000e620000008800 */
[----:B------:R-:W-:Y:S01]  /*0530*/  UMOV UR7, 0x400 ;  /* 0x0000040000077882 */ /* 0x000fe20000000000 */
[----:B------:R-:W-:Y:S01]  /*0540*/  UMOV UR4, 0x1 ;  /* 0x0000000100047882 */ /* 0x000fe20000000000 */
[----:B------:R-:W-:Y:S01]  /*0550*/  ELECT P0, URZ, PT ;  /* 0x0000000000ff782f */ /* 0x000fe20003800000 */
[----:B------:R-:W-:-:S04]  /*0560*/  UIADD3 UR10, UPT, UPT, -UR4, 0x100000, URZ ;  /* 0x00100000040a7890 */ /* 0x000fc8000fffe1ff */
[----:B------:R-:W-:Y:S02]  /*0570*/  USHF.L.U32 UR11, UR10, 0xb, URZ ;  /* 0x0000000b0a0b7899 */ /* 0x000fe400080006ff */
[----:B------:R-:W-:Y:S02]  /*0580*/  USHF.L.U32 UR10, UR10, 0x1, URZ ;  /* 0x000000010a0a7899 */ /* 0x000fe400080006ff */
[----:B-1----:R-:W-:Y:S01]  /*0590*/  ULEA UR5, UR5, UR7, 0x18 ;  /* 0x0000000705057291 */ /* 0x002fe2000f8ec0ff */
[----:B------:R-:W1:Y:S11]  /*05a0*/  FENCE.VIEW.ASYNC.S ;  /* 0x00000000000073c6 */ /* 0x000e760000000000 */
[----:B-1----:R1:W3:Y:S01]  /*05b0*/  SYNCS.EXCH.64 URZ, [UR5], UR10 ;  /* 0x0000000a05ff75b2 */ /* 0x0022e20008000100 */
[----:B------:R1:W4:Y:S01]  /*05c0*/  SYNCS.EXCH.64 URZ, [UR5+0x18], UR10 ;  /* 0x0000180a05ff75b2 */ /* 0x0003220008000100 */
[----:B------:R1:W1:Y:S01]  /*05d0*/  SYNCS.EXCH.64 URZ, [UR5+0x8], UR10 ;  /* 0x0000080a05ff75b2 */ /* 0x0002620008000100 */
[----:B------:R1:W1:Y:S01]  /*05e0*/  SYNCS.EXCH.64 URZ, [UR5+0x20], UR10 ;  /* 0x0000200a05ff75b2 */ /* 0x0002620008000100 */
[----:B------:R1:W1:Y:S01]  /*05f0*/  SYNCS.EXCH.64 URZ, [UR5+0x10], UR10 ;  /* 0x0000100a05ff75b2 */ /* 0x0002620008000100 */
[----:B------:R1:W1:Y:S01]  /*0600*/  SYNCS.EXCH.64 URZ, [UR5+0x28], UR10 ;  /* 0x0000280a05ff75b2 */ /* 0x0002620008000100 */
[----:B------:R-:W-:Y:S01]  /*0610*/  NOP ;  /* 0x0000000000007918 */ /* 0x000fe20000000000 */
.L_x_9:
[----:B------:R-:W2:Y:S01]  /*0620*/  SHFL.IDX PT, R2, R173, RZ, 0x1f ;  /* 0x00001fffad027589 */ /* 0x000ea200000e0000 */
[----:B------:R-:W-:Y:S01]  /*0630*/  NOP ;  /* 0x0000000000007918 */ /* 0x000fe20000000000 */
[----:B--2---:R-:W-:-:S13]  /*0640*/  ISETP.NE.AND P0, PT, R2, 0x1, PT ;  /* 0x000000010200780c */ /* 0x004fda0003f05270 */
[----:B------:R-:W-:Y:S05]  /*0650*/  @P0 BRA `(.L_x_10) ;  /* 0x0000000000580947 */ /* 0x000fea0003800000 */
[----:B------:R-:W2:Y:S01]  /*0660*/  S2UR UR7, SR_CgaCtaId ;  /* 0x00000000000779c3 */ /* 0x000ea20000008800 */
[----:B------:R-:W-:Y:S01]  /*0670*/  UMOV UR9, 0x400 ;  /* 0x0000040000097882 */ /* 0x000fe20000000000 */
[----:B-1----:R-:W-:Y:S01]  /*0680*/  UMOV UR5, 0x20 ;  /* 0x0000002000057882 */ /* 0x002fe20000000000 */
[----:B------:R-:W-:Y:S01]  /*0690*/  UMOV UR4, 0x80 ;  /* 0x0000008000047882 */ /* 0x000fe20000000000 */
[----:B------:R-:W-:-:S04]  /*06a0*/  UIADD3 UR10, UPT, UPT, -UR5, 0x100000, URZ ;  /* 0x00100000050a7890 */ /* 0x000fc8000fffe1ff */
[----:B------:R-:W-:Y:S02]  /*06b0*/  USHF.L.U32 UR11, UR10, 0xb, URZ ;  /* 0x0000000b0a0b7899 */ /* 0x000fe400080006ff */
[----:B------:R-:W-:Y:S02]  /*06c0*/  USHF.L.U32 UR10, UR10, 0x1, URZ ;  /* 0x000000010a0a7899 */ /* 0x000fe400080006ff */
[----:B------:R-:W-:-:S04]  /*06d0*/  UIADD3 UR4, UPT, UPT, -UR4, 0x100000, URZ ;  /* 0x0010000004047890 */ /* 0x000fc8000fffe1ff */
[----:B------:R-:W-:Y:S02]  /*06e0*/  USHF.L.U32 UR5, UR4, 0xb, URZ ;  /* 0x0000000b04057899 */ /* 0x000fe400080006ff */
[----:B------:R-:W-:Y:S01]  /*06f0*/  USHF.L.U32 UR4, UR4, 0x1, URZ ;  /* 0x0000000104047899 */ /* 0x000fe200080006ff */
[----:B------:R-:W-:Y:S01]  /*0700*/  ELECT P0, URZ, PT ;  /* 0x0000000000ff782f */ /* 0x000fe20003800000 */
[----:B--2---:R-:W-:Y:S01]  /*0710*/  ULEA UR7, UR7, UR9, 0x18 ;  /* 0x0000000907077291 */ /* 0x004fe2000f8ec0ff */
[----:B------:R-:W1:Y:S11]  /*0720*/  FENCE.VIEW.ASYNC.S ;  /* 0x00000000000073c6 */ /* 0x000e760000000000 */
[----:B-1----:R2:W1:Y:S01]  /*0730*/  SYNCS.EXCH.64 URZ, [UR7+0x30], UR10 ;  /* 0x0000300a07ff75b2 */ /* 0x0024620008000100 */
[----:B------:R2:W1:Y:S01]  /*0740*/  SYNCS.EXCH.64 URZ, [UR7+0x50], UR4 ;  /* 0x0000500407ff75b2 */ /* 0x0004620008000100 */
[----:B------:R2:W1:Y:S01]  /*0750*/  SYNCS.EXCH.64 URZ, [UR7+0x38], UR10 ;  /* 0x0000380a07ff75b2 */ /* 0x0004620008000100 */
[----:B------:R2:W1:Y:S01]  /*0760*/  SYNCS.EXCH.64 URZ, [UR7+0x58], UR4 ;  /* 0x0000580407ff75b2 */ /* 0x0004620008000100 */
[----:B------:R2:W1:Y:S01]  /*0770*/  SYNCS.EXCH.64 URZ, [UR7+0x40], UR10 ;  /* 0x0000400a07ff75b2 */ /* 0x0004620008000100 */
[----:B------:R2:W1:Y:S01]  /*0780*/  SYNCS.EXCH.64 URZ, [UR7+0x60], UR4 ;  /* 0x0000600407ff75b2 */ /* 0x0004620008000100 */
[----:B------:R2:W1:Y:S01]  /*0790*/  SYNCS.EXCH.64 URZ, [UR7+0x48], UR10 ;  /* 0x0000480a07ff75b2 */ /* 0x0004620008000100 */
[----:B------:R2:W1:Y:S02]  /*07a0*/  SYNCS.EXCH.64 URZ, [UR7+0x68], UR4 ;  /* 0x0000680407ff75b2 */ /* 0x0004640008000100 */
[----:B--2---:R-:W-:Y:S01]  /*07b0*/  NOP ;  /* 0x0000000000007918 */ /* 0x004fe20000000000 */
.L_x_10:
[----:B------:R-:W2:Y:S01]  /*07c0*/  SHFL.IDX PT, R2, R173, RZ, 0x1f ;  /* 0x00001fffad027589 */ /* 0x000ea200000e0000 */
[----:B------:R-:W-:Y:S01]  /*07d0*/  NOP ;  /* 0x0000000000007918 */ /* 0x000fe20000000000 */
[----:B--2---:R-:W-:-:S13]  /*07e0*/  ISETP.NE.AND P0, PT, R2, 0x3, PT ;  /* 0x000000030200780c */ /* 0x004fda0003f05270 */
[----:B------:R-:W-:Y:S05]  /*07f0*/  @P0 BRA `(.L_x_11) ;  /* 0x0000000000300947 */ /* 0x000fea0003800000 */
[----:B-1----:R-:W1:Y:S01]  /*0800*/  S2UR UR5, SR_CgaCtaId ;  /* 0x00000000000579c3 */ /* 0x002e620000008800 */
        /* <DEDUP_REMOVED lines=8> */
[----:B-1----:R2:W1:Y:S01]  /*0890*/  SYNCS.EXCH.64 URZ, [UR5+0x70], UR10 ;  /* 0x0000700a05ff75b2 */ /* 0x0024620008000100 */
[----:B------:R2:W1:Y:S02]  /*08a0*/  SYNCS.EXCH.64 URZ, [UR5+0x78], UR10 ;  /* 0x0000780a05ff75b2 */ /* 0x0004640008000100 */
[----:B--2---:R-:W-:Y:S01]  /*08b0*/  NOP ;  /* 0x0000000000007918 */ /* 0x004fe20000000000 */
.L_x_11:
[----:B------:R-:W2:Y:S01]  /*08c0*/  SHFL.IDX PT, R2, R173, RZ, 0x1f ;  /* 0x00001fffad027589 */ /* 0x000ea200000e0000 */
[----:B------:R-:W-:Y:S01]  /*08d0*/  NOP ;  /* 0x0000000000007918 */ /* 0x000fe20000000000 */
[----:B--2---:R-:W-:-:S13]  /*08e0*/  ISETP.NE.AND P0, PT, R2, 0x4, PT ;  /* 0x000000040200780c */ /* 0x004fda0003f05270 */
[----:B------:R-:W-:Y:S05]  /*08f0*/  @P0 BRA `(.L_x_12) ;  /* 0x00000000004c0947 */ /* 0x000fea0003800000 */
[----:B-1----:R-:W1:Y:S01]  /*0900*/  S2UR UR5, SR_CgaCtaId ;  /* 0x00000000000579c3 */ /* 0x002e620000008800 */
[----:B------:R-:W-:Y:S01]  /*0910*/  UMOV UR9, 0x100 ;  /* 0x0000010000097882 */ /* 0x000fe20000000000 */
[----:B------:R-:W-:Y:S01]  /*0920*/  UMOV UR7, 0x400 ;  /* 0x0000040000077882 */ /* 0x000fe20000000000 */
[----:B------:R-:W-:Y:S01]  /*0930*/  USEL UR9, UR9, 0xe0, UP2 ;  /* 0x000000e009097887 */ /* 0x000fe20009000000 */
[----:B------:R-:W-:Y:S01]  /*0940*/  UMOV UR4, 0x1 ;  /* 0x0000000100047882 */ /* 0x000fe20000000000 */
[----:B------:R-:W-:Y:S01]  /*0950*/  ELECT P0, URZ, PT ;  /* 0x0000000000ff782f */ /* 0x000fe20003800000 */
[----:B------:R-:W-:-:S04]  /*0960*/  UIADD3 UR10, UPT, UPT, -UR4, 0x100000, URZ ;  /* 0x00100000040a7890 */ /* 0x000fc8000fffe1ff */
[----:B------:R-:W-:Y:S02]  /*0970*/  USHF.L.U32 UR11, UR10, 0xb, URZ ;  /* 0x0000000b0a0b7899 */ /* 0x000fe400080006ff */
[----:B------:R-:W-:Y:S02]  /*0980*/  USHF.L.U32 UR10, UR10, 0x1, URZ ;  /* 0x000000010a0a7899 */ /* 0x000fe400080006ff */
[----:B------:R-:W-:-:S04]  /*0990*/  UIADD3 UR12, UPT, UPT, -UR9, 0x100000, URZ ;  /* 0x00100000090c7890 */ /* 0x000fc8000fffe1ff */
[----:B------:R-:W-:Y:S02]  /*09a0*/  USHF.L.U32 UR13, UR12, 0xb, URZ ;  /* 0x0000000b0c0d7899 */ /* 0x000fe400080006ff */
[----:B------:R-:W-:Y:S02]  /*09b0*/  USHF.L.U32 UR12, UR12, 0x1, URZ ;  /* 0x000000010c0c7899 */ /* 0x000fe400080006ff */
[----:B-1----:R-:W-:Y:S01]  /*09c0*/  ULEA UR5, UR5, UR7, 0x18 ;  /* 0x0000000705057291 */ /* 0x002fe2000f8ec0ff */
[----:B------:R-:W1:Y:S11]  /*09d0*/  FENCE.VIEW.ASYNC.S ;  /* 0x00000000000073c6 */ /* 0x000e760000000000 */
[----:B-1----:R2:W1:Y:S01]  /*09e0*/  SYNCS.EXCH.64 URZ, [UR5+0x80], UR10 ;  /* 0x0000800a05ff75b2 */ /* 0x0024620008000100 */
[----:B------:R2:W1:Y:S01]  /*09f0*/  SYNCS.EXCH.64 URZ, [UR5+0x90], UR12 ;  /* 0x0000900c05ff75b2 */ /* 0x0004620008000100 */
[----:B------:R2:W1:Y:S01]  /*0a00*/  SYNCS.EXCH.64 URZ, [UR5+0x88], UR10 ;  /* 0x0000880a05ff75b2 */ /* 0x0004620008000100 */
[----:B------:R2:W1:Y:S02]  /*0a10*/  SYNCS.EXCH.64 URZ, [UR5+0x98], UR12 ;  /* 0x0000980c05ff75b2 */ /* 0x0004640008000100 */
[----:B--2---:R-:W-:Y:S01]  /*0a20*/  NOP ;  /* 0x0000000000007918 */ /* 0x004fe20000000000 */
.L_x_12:
        /* <DEDUP_REMOVED lines=20> */
[----:B------:R2:W1:Y:S02]  /*0b70*/  SYNCS.EXCH.64 URZ, [UR7+0xb8], UR4 ;  /* 0x0000b80407ff75b2 */ /* 0x0004640008000100 */
[----:B--2---:R-:W-:Y:S01]  /*0b80*/  NOP ;  /* 0x0000000000007918 */ /* 0x004fe20000000000 */
.L_x_13:
        /* <DEDUP_REMOVED lines=18> */
.L_x_14:
[----:B-1----:R-:W1:Y:S01]  /*0cb0*/  S2UR UR5, SR_CTAID.X ;  /* 0x00000000000579c3 */ /* 0x002e620000002500 */
[----:B------:R-:W-:-:S05]  /*0cc0*/  CS2R.32 R170, SR_CgaSize ;  /* 0x0000000000aa7805 */ /* 0x000fca0000008a00 */
[----:B------:R-:W-:-:S05]  /*0cd0*/  IMAD R170, R170, -0xa0, RZ ;  /* 0xffffff60aaaa7824 */ /* 0x000fca00078e02ff */
[----:B------:R-:W-:-:S14]  /*0ce0*/  R2UR UR9, R170 ;  /* 0x00000000aa0972ca */ /* 0x000fdc00000e0000 */
[----:B------:R-:W2:Y:S01]  /*0cf0*/  LDCU UR9, c[0x0][UR9+0x2b0] ;  /* 0x00005600090977ac */ /* 0x000ea20008000800 */
[----:B------:R-:W-:Y:S01]  /*0d00*/  NOP ;  /* 0x0000000000007918 */ /* 0x000fe20000000000 */
[----:B------:R-:W-:-:S05]  /*0d10*/  CS2R.32 R170, SR_CgaSize ;  /* 0x0000000000aa7805 */ /* 0x000fca0000008a00 */
[----:B------:R-:W-:-:S05]  /*0d20*/  IMAD R170, R170, -0xa0, RZ ;  /* 0xffffff60aaaa7824 */ /* 0x000fca00078e02ff */
[----:B------:R-:W-:-:S14]  /*0d30*/  R2UR UR7, R170 ;  /* 0x00000000aa0772ca */ /* 0x000fdc00000e0000 */
[----:B------:R-:W3:Y:S01]  /*0d40*/  LDCU UR7, c[0x0][UR7+0x2b4] ;  /* 0x00005680070777ac */ /* 0x000ee20008000800 */
[----:B------:R-:W4:Y:S08]  /*0d50*/  S2UR UR4, SR_CTAID.Y ;  /* 0x00000000000479c3 */ /* 0x000f300000002600 */
[----:B------:R-:W3:Y:S01]  /*0d60*/  LDC R9, c[0x0][0xb24] ;  /* 0x0002c900ff097b82 */ /* 0x000ee20000000800 */
[----:B-1----:R-:W-:-:S02]  /*0d70*/  I2FP.F32.U32 R5, UR5 ;  /* 0x0000000500057c45 */ /* 0x002fc40008201000 */
[----:B------:R-:W-:-:S05]  /*0d80*/  CS2R.32 R3, SR_CgaSize ;  /* 0x0000000000037805 */ /* 0x000fca0000008a00 */
[----:B------:R-:W-:-:S06]  /*0d90*/  IMAD R3, R3, -0xa0, RZ ;  /* 0xffffff6003037824 */ /* 0x000fcc00078e02ff */
[----:B------:R-:W1:Y:S01]  /*0da0*/  LDC R3, c[0x0][R3+0x2a0] ;  /* 0x0000a80003037b82 */ /* 0x000e620000000800 */
[----:B------:R-:W-:Y:S01]  /*0db0*/  MOV R21, UR5 ;  /* 0x0000000500157c02 */ /* 0x000fe20008000f00 */
[----:B--2---:R-:W-:Y:S01]  /*0dc0*/  FMUL R5, R5, UR9 ;  /* 0x0000000905057c20 */ /* 0x004fe20008400000 */
[----:B----4-:R-:W-:Y:S02]  /*0dd0*/  I2FP.F32.U32 R4, UR4 ;  /* 0x0000000400047c45 */ /* 0x010fe40008201000 */
[----:B------:R-:W-:-:S05]  /*0de0*/  CS2R.32 R2, SR_CgaSize ;  /* 0x0000000000027805 */ /* 0x000fca0000008a00 */
[----:B------:R-:W-:-:S06]  /*0df0*/  IMAD R2, R2, -0xa0, RZ ;  /* 0xffffff6002027824 */ /* 0x000fcc00078e02ff */
[----:B------:R-:W2:Y:S01]  /*0e00*/  LDC R2, c[0x0][R2+0x2a4] ;  /* 0x0000a90002027b82 */ /* 0x000ea20000000800 */
[----:B------:R-:W4:Y:S01]  /*0e10*/  F2I.U32.TRUNC.NTZ R170, R5 ;  /* 0x0000000500aa7305 */ /* 0x000f22000020f000 */
[----:B------:R-:W-:Y:S01]  /*0e20*/  MOV R20, UR4 ;  /* 0x0000000400147c02 */ /* 0x000fe20008000f00 */
[----:B---3--:R-:W-:-:S05]  /*0e30*/  FMUL R4, R4, UR7 ;  /* 0x0000000704047c20 */ /* 0x008fca0008400000 */
[----:B------:R-:W-:Y:S01]  /*0e40*/  BAR.SYNC.DEFER_BLOCKING 0x0 ;  /* 0x0000000000007b1d */ /* 0x000fe20000010000 */
[----:B------:R-:W-:-:S05]  /*0e50*/  ISETP.GE.AND P0, PT, R9, 0x1, PT ;  /* 0x000000010900780c */ /* 0x000fca0003f06270 */
[----:B------:R-:W3:Y:S02]  /*0e60*/  F2I.U32.TRUNC.NTZ R147, R4 ;  /* 0x0000000400937305 */ /* 0x000ee4000020f000 */
[----:B------:R-:W2:Y:S01]  /*0e70*/  S2UR UR36, SR_CTAID.Z ;  /* 0x00000000002479c3 */ /* 0x000ea20000002700 */
[----:B----4-:R-:W-:-:S05]  /*0e80*/  IADD3 R170, PT, PT, -R170, RZ, RZ ;  /* 0x000000ffaaaa7210 */ /* 0x010fca0007ffe1ff */
[----:B-1----:R-:W-:Y:S01]  /*0e90*/  IMAD R170, R3, R170, UR5 ;  /* 0x0000000503aa7e24 */ /* 0x002fe2000f8e02aa */
[----:B---3--:R-:W-:-:S05]  /*0ea0*/  IADD3 R147, PT, PT, -R147, RZ, RZ ;  /* 0x000000ff93937210 */ /* 0x008fca0007ffe1ff */
[----:B--2---:R-:W-:Y:S01]  /*0eb0*/  IMAD R147, R2, R147, UR4 ;  /* 0x0000000402937e24 */ /* 0x004fe2000f8e0293 */
[----:B------:R-:W-:Y:S06]  /*0ec0*/  @!P0 BRA `(.L_x_15) ;  /* 0x0000000000b88947 */ /* 0x000fec0003800000 */
[----:B------:R-:W1:Y:S01]  /*0ed0*/  LDC.64 R4, c[0x0][0xb18] ;  /* 0x0002c600ff047b82 */ /* 0x000e620000000a00 */
[----:B------:R-:W-:-:S07]  /*0ee0*/  ISETP.NE.AND P0, PT, R9, 0x1, PT ;  /* 0x000000010900780c */ /* 0x000fce0003f05270 */
[----:B------:R-:W2:Y:S08]  /*0ef0*/  LDC R10, c[0x0][0xb0c] ;  /* 0x0002c300ff0a7b82 */ /* 0x000eb00000000800 */
[----:B------:R-:W3:Y:S08]  /*0f00*/  LDC R11, c[0x0][0x370] ;  /* 0x0000dc00ff0b7b82 */ /* 0x000ef00000000800 */
[----:B------:R-:W4:Y:S01]  /*0f10*/  LDC R12, c[0x0][0x374] ;  /* 0x0000dd00ff0c7b82 */ /* 0x000f220000000800 */
[----:B-1----:R-:W-:-:S07]  /*0f20*/  ISETP.NE.AND P1, PT, R4, 0x1, PT ;  /* 0x000000010400780c */ /* 0x002fce0003f25270 */
[----:B------:R-:W3:Y:S01]  /*0f30*/  LDC.64 R6, c[0x0][0xb10] ;  /* 0x0002c400ff067b82 */ /* 0x000ee20000000a00 */
[----:B--2---:R-:W-:-:S07]  /*0f40*/  ISETP.NE.AND P2, PT, R10, 0x1, PT ;  /* 0x000000010a00780c */ /* 0x004fce0003f45270 */
[----:B------:R-:W1:Y:S08]  /*0f50*/  LDC R8, c[0x0][0xb20] ;  /* 0x0002c800ff087b82 */ /* 0x000e700000000800 */
[----:B------:R-:W2:Y:S01]  /*0f60*/  LDC.64 R2, c[0x0][0xb28] ;  /* 0x0002ca00ff027b82 */ /* 0x000ea20000000a00 */
[----:B----4-:R-:W-:-:S04]  /*0f70*/  IMAD.HI.U32 R13, R12, R5, RZ ;  /* 0x000000050c0d7227 */ /* 0x010fc800078e00ff */
[----:B------:R-:W-:-:S04]  /*0f80*/  IMAD.HI.U32 R5, R20, R5, RZ ;  /* 0x0000000514057227 */ /* 0x000fc800078e00ff */
[----:B---3--:R-:W-:-:S04]  /*0f90*/  IMAD.HI.U32 R14, R11, R6, RZ ;  /* 0x000000060b0e7227 */ /* 0x008fc800078e00ff */
[C---:B------:R-:W-:Y:S01]  /*0fa0*/  IMAD.HI.U32 R16, R21.reuse, R6, RZ ;  /* 0x0000000615107227 */ /* 0x040fe200078e00ff */
[-C--:B------:R-:W-:Y:S02]  /*0fb0*/  @P2 SHF.R.U32.HI R11, RZ, R7.reuse, R14 ;  /* 0x00000007ff0b2219 */ /* 0x080fe4000001160e */
[-C--:B-1----:R-:W-:Y:S02]  /*0fc0*/  @P1 SHF.R.U32.HI R12, RZ, R8.reuse, R13 ;  /* 0x00000008ff0c1219 */ /* 0x082fe4000001160d */
[----:B------:R-:W-:Y:S02]  /*0fd0*/  SHF.R.U32.HI R5, RZ, R8, R5 ;  /* 0x00000008ff057219 */ /* 0x000fe40000011605 */
[----:B------:R-:W-:Y:S02]  /*0fe0*/  SHF.R.U32.HI R16, RZ, R7, R16 ;  /* 0x00000007ff107219 */ /* 0x000fe40000011610 */
[----:B------:R-:W-:Y:S01]  /*0ff0*/  SEL R5, R20, R5, !P1 ;  /* 0x0000000514057207 */ /* 0x000fe20004800000 */
[----:B--2---:R-:W-:Y:S01]  /*1000*/  IMAD.HI.U32 R14, R12, R2, RZ ;  /* 0x000000020c0e7227 */ /* 0x004fe200078e00ff */
[----:B------:R-:W-:-:S02]  /*1010*/  SEL R7, R21, R16, !P2 ;  /* 0x0000001015077207 */ /* 0x000fc40005000000 */
[----:B------:R-:W-:Y:S01]  /*1020*/  IADD3 R13, PT, PT, -R5, RZ, RZ ;  /* 0x000000ff050d7210 */ /* 0x000fe20007ffe1ff */
[----:B------:R-:W-:Y:S01]  /*1030*/  IMAD.HI.U32 R6, R11, R2, RZ ;  /* 0x000000020b067227 */ /* 0x000fe200078e00ff */
[----:B------:R-:W-:-:S03]  /*1040*/  @P0 SHF.R.U32.HI R12, RZ, R3, R14 ;  /* 0x00000003ff0c0219 */ /* 0x000fc6000001160e */
[----:B------:R-:W-:Y:S01]  /*1050*/  IMAD R13, R4, R13, R20 ;  /* 0x0000000d040d7224 */ /* 0x000fe200078e0214 */
[----:B------:R-:W-:Y:S01]  /*1060*/  @P0 SHF.R.U32.HI R11, RZ, R3, R6 ;  /* 0x00000003ff0b0219 */ /* 0x000fe20000011606 */
[----:B------:R-:W-:-:S04]  /*1070*/  IMAD R12, R12, R9, RZ ;  /* 0x000000090c0c7224 */ /* 0x000fc800078e02ff */
[----:B------:R-:W-:Y:S01]  /*1080*/  IMAD R6, R11, R9, RZ ;  /* 0x000000090b067224 */ /* 0x000fe200078e02ff */
[----:B------:R-:W-:-:S04]  /*1090*/  ISETP.GE.AND P1, PT, R5, R12, PT ;  /* 0x0000000c0500720c */ /* 0x000fc80003f26270 */
[----:B------:R-:W-:Y:S01]  /*10a0*/  ISETP.GE.OR P1, PT, R7, R6, P1 ;  /* 0x000000060700720c */ /* 0x000fe20000f26670 */
[----:B------:R-:W-:-:S05]  /*10b0*/  IMAD.HI.U32 R6, R5, R2, RZ ;  /* 0x0000000205067227 */ /* 0x000fca00078e00ff */
[----:B------:R-:W-:-:S04]  /*10c0*/  SHF.R.U32.HI R6, RZ, R3, R6 ;  /* 0x00000003ff067219 */ /* 0x000fc80000011606 */
[----:B------:R-:W-:-:S03]  /*10d0*/  SEL R6, R5, R6, !P0 ;  /* 0x0000000605067207 */ /* 0x000fc60004000000 */
[----:B------:R-:W-:Y:S01]  /*10e0*/  @!P1 IMAD.HI.U32 R8, R7, R2, RZ ;  /* 0x0000000207089227 */ /* 0x000fe200078e00ff */
[----:B------:R-:W-:-:S04]  /*10f0*/  IADD3 R2, PT, PT, -R6, RZ, RZ ;  /* 0x000000ff06027210 */ /* 0x000fc80007ffe1ff */
[----:B------:R-:W-:Y:S01]  /*1100*/  @!P1 SHF.R.U32.HI R8, RZ, R3, R8 ;  /* 0x00000003ff089219 */ /* 0x000fe20000011608 */
[----:B------:R-:W-:-:S03]  /*1110*/  IMAD R2, R9, R2, R5 ;  /* 0x0000000209027224 */ /* 0x000fc600078e0205 */
[----:B------:R-:W-:-:S05]  /*1120*/  @!P1 SEL R3, R7, R8, !P0 ;  /* 0x0000000807039207 */ /* 0x000fca0004000000 */
[--C-:B------:R-:W-:Y:S02]  /*1130*/  @!P1 IMAD.IADD R6, R6, 0x1, -R3.reuse ;  /* 0x0000000106069824 */ /* 0x100fe400078e0a03 */
[----:B------:R-:W-:Y:S01]  /*1140*/  @!P1 IMAD R3, R2, R11, R3 ;  /* 0x0000000b02039224 */ /* 0x000fe200078e0203 */
[----:B------:R-:W-:Y:S01]  /*1150*/  IADD3 R2, PT, PT, -R7, RZ, RZ ;  /* 0x000000ff07027210 */ /* 0x000fe20007ffe1ff */
[----:B------:R-:W-:Y:S02]  /*1160*/  @!P1 IMAD R5, R6, R9, R7 ;  /* 0x0000000906059224 */ /* 0x000fe400078e0207 */
[----:B------:R-:W-:Y:S02]  /*1170*/  @!P1 IMAD.MOV.U32 R7, RZ, RZ, R3 ;  /* 0x000000ffff079224 */ /* 0x000fe400078e0003 */
[----:B------:R-:W-:Y:S02]  /*1180*/  IMAD R2, R10, R2, R21 ;  /* 0x000000020a027224 */ /* 0x000fe400078e0215 */
[----:B------:R-:W-:-:S02]  /*1190*/  IMAD R20, R5, R4, R13 ;  /* 0x0000000405147224 */ /* 0x000fc400078e020d */
[----:B------:R-:W-:Y:S02]  /*11a0*/  IMAD R21, R7, R10, R2 ;  /* 0x0000000a07157224 */ /* 0x000fe400078e0202 */
.L_x_15:
[----:B------:R-:W1:Y:S01]  /*11b0*/  LDCU UR4, c[0x0][0xb30] ;  /* 0x00016600ff0477ac */ /* 0x000e620008000800 */
[----:B------:R-:W2:Y:S08]  /*11c0*/  S2UR UR37, SR_CgaCtaId ;  /* 0x00000000002579c3 */ /* 0x000eb00000008800 */
[----:B------:R-:W3:Y:S01]  /*11d0*/  LDC R72, c[0x0][0xb24] ;  /* 0x0002c900ff487b82 */ /* 0x000ee20000000800 */
[----:B-1----:R-:W-:-:S09]  /*11e0*/  UISETP.NE.AND UP1, UPT, UR4, 0x1, UPT ;  /* 0x000000010400788c */ /* 0x002fd2000bf25270 */
[----:B--2---:R-:W-:Y:S05]  /*11f0*/  BRA.U UP1, `(.L_x_16) ;  /* 0x0000000101407547 */ /* 0x004fea000b800000 */
[----:B------:R-:W1:Y:S08]  /*1200*/  LDC.64 R4, c[0x0][0xb10] ;  /* 0x0002c400ff047b82 */ /* 0x000e700000000a00 */
[----:B------:R-:W2:Y:S08]  /*1210*/  LDC.64 R2, c[0x0][0xb18] ;  /* 0x0002c600ff027b82 */ /* 0x000eb00000000a00 */
[----:B------:R-:W4:Y:S08]  /*1220*/  LDC R6, c[0x0][0xb20] ;  /* 0x0002c800ff067b82 */ /* 0x000f300000000800 */
[----:B------:R-:W3:Y:S01]  /*1230*/  LDC R8, c[0x0][0xb0c] ;  /* 0x0002c300ff087b82 */ /* 0x000ee20000000800 */
[----:B-1----:R-:W-:-:S05]  /*1240*/  IMAD.HI.U32 R4, R21, R4, RZ ;  /* 0x0000000415047227 */ /* 0x002fca00078e00ff */
[----:B------:R-:W-:Y:S01]  /*1250*/  SHF.R.U32.HI R4, RZ, R5, R4 ;  /* 0x00000005ff047219 */ /* 0x000fe20000011604 */
[----:B--2---:R-:W-:Y:S01]  /*1260*/  IMAD.HI.U32 R3, R20, R3, RZ ;  /* 0x0000000314037227 */ /* 0x004fe200078e00ff */
[----:B------:R-:W-:-:S04]  /*1270*/  ISETP.NE.AND P0, PT, R2, 0x1, PT ;  /* 0x000000010200780c */ /* 0x000fc80003f05270 */
[----:B----4-:R-:W-:-:S04]  /*1280*/  SHF.R.U32.HI R3, RZ, R6, R3 ;  /* 0x00000006ff037219 */ /* 0x010fc80000011603 */
[----:B------:R-:W-:Y:S02]  /*1290*/  SEL R3, R20, R3, !P0 ;  /* 0x0000000314037207 */ /* 0x000fe40004000000 */
[----:B---3--:R-:W-:-:S04]  /*12a0*/  ISETP.NE.AND P1, PT, R8, 0x1, PT ;  /* 0x000000010800780c */ /* 0x008fc80003f25270 */
[----:B------:R-:W-:-:S05]  /*12b0*/  SEL R4, R21, R4, !P1 ;  /* 0x0000000415047207 */ /* 0x000fca0004800000 */
[----:B------:R-:W-:Y:S02]  /*12c0*/  IMAD.IADD R5, R3, 0x1, -R4 ;  /* 0x0000000103057824 */ /* 0x000fe400078e0a04 */
[----:B------:R-:W-:Y:S02]  /*12d0*/  IMAD.IADD R3, R4, 0x1, -R3 ;  /* 0x0000000104037824 */ /* 0x000fe400078e0a03 */
[----:B------:R-:W-:Y:S02]  /*12e0*/  IMAD R21, R5, R8, R21 ;  /* 0x0000000805157224 */ /* 0x000fe400078e0215 */
[----:B------:R-:W-:-:S07]  /*12f0*/  IMAD R20, R3, R2, R20 ;  /* 0x0000000203147224 */ /* 0x000fce00078e0214 */
.L_x_16:
[----:B------:R-:W-:Y:S01]  /*1300*/  BAR.SYNC.DEFER_BLOCKING 0x0 ;  /* 0x0000000000007b1d */ /* 0x000fe20000010000 */
[----:B------:R-:W-:Y:S01]  /*1310*/  UISETP.NE.AND UP1, UPT, UR8, 0x2, UPT ;  /* 0x000000020800788c */ /* 0x000fe2000bf25270 */
[----:B------:R-:W-:Y:S02]  /*1320*/  ISETP.NE.OR P5, PT, R0, 0x2, !P5 ;  /* 0x000000020000780c */ /* 0x000fe40006fa5670 */
[----:B------:R-:W-:-:S06]  /*1330*/  LOP3.LUT R2, R185, 0x1f, RZ, 0xc0, !PT ;  /* 0x0000001fb9027812 */ /* 0x000fcc00078ec0ff */
[----:B------:R-:W-:Y:S05]  /*1340*/  BRA.U UP1, `(.L_x_17) ;  /* 0x0000001101387547 */ /* 0x000fea000b800000 */
[----:B------:R-:W1:Y:S01]  /*1350*/  LDCU UR13, c[0x0][0x38c] ;  /* 0x00007180ff0d77ac */ /* 0x000e620008000800 */
[----:B------:R-:W2:Y:S01]  /*1360*/  LDC R9, c[0x0][0x370] ;  /* 0x0000dc00ff097b82 */ /* 0x000ea20000000800 */
[----:B------:R-:W-:Y:S01]  /*1370*/  PLOP3.LUT P1, PT, PT, PT, UP2, 0x80, 0x8 ;  /* 0x000000000008781c */ /* 0x000fe20003f2f028 */
[----:B------:R-:W-:Y:S01]  /*1380*/  IMAD.MOV.U32 R15, RZ, RZ, 0x1 ;  /* 0x00000001ff0f7424 */ /* 0x000fe200078e00ff */
[----:B------:R-:W-:Y:S01]  /*1390*/  ISETP.EQ.OR P4, PT, R2, RZ, P5 ;  /* 0x000000ff0200720c */ /* 0x000fe20002f82670 */
[----:B------:R-:W-:Y:S01]  /*13a0*/  IMAD.MOV.U32 R14, RZ, RZ, RZ ;  /* 0x000000ffff0e7224 */ /* 0x000fe200078e00ff */
[----:B------:R-:W-:Y:S02]  /*13b0*/  PLOP3.LUT P1, PT, P1, PT, PT, 0x8, 0x80 ;  /* 0x000000000080781c */ /* 0x000fe40000f2e170 */
[----:B------:R-:W-:Y:S01]  /*13c0*/  CS2R R12, SRZ ;  /* 0x00000000000c7805 */ /* 0x000fe2000001ff00 */
[----:B------:R-:W-:Y:S01]  /*13d0*/  IMAD.MOV.U32 R10, RZ, RZ, 0x1 ;  /* 0x00000001ff0a7424 */ /* 0x000fe200078e00ff */
[----:B------:R-:W4:Y:S01]  /*13e0*/  LDC R0, c[0x0][0x374] ;  /* 0x0000dd00ff007b82 */ /* 0x000f220000000800 */
[----:B------:R-:W2:Y:S01]  /*13f0*/  LDCU.64 UR22, c[0x0][0x348] ;  /* 0x00006900ff1677ac */ /* 0x000ea20008000a00 */
[----:B------:R-:W-:Y:S01]  /*1400*/  UMOV UR6, URZ ;  /* 0x000000ff00067c82 */ /* 0x000fe20008000000 */
[----:B-1----:R-:W-:-:S04]  /*1410*/  UIADD3 UR5, UPT, UPT, UR13, 0x1f, URZ ;  /* 0x0000001f0d057890 */ /* 0x002fc8000fffe0ff */
[----:B------:R-:W-:-:S04]  /*1420*/  USHF.R.S32.HI UR4, URZ, 0x1f, UR5 ;  /* 0x0000001fff047899 */ /* 0x000fc80008011405 */
[----:B------:R-:W-:-:S04]  /*1430*/  ULEA.HI UR4, UR4, UR5, URZ, 0x5 ;  /* 0x0000000504047291 */ /* 0x000fc8000f8f28ff */
[----:B------:R-:W-:Y:S02]  /*1440*/  USHF.R.S32.HI UR15, URZ, 0x5, UR4 ;  /* 0x00000005ff0f7899 */ /* 0x000fe40008011404 */
[----:B------:R-:W-:Y:S02]  /*1450*/  UIADD3 UR4, UPT, UPT, UR13, -0x1, URZ ;  /* 0xffffffff0d047890 */ /* 0x000fe4000fffe0ff */
[----:B------:R-:W-:Y:S02]  /*1460*/  UISETP.LT.U32.AND UP0, UPT, UR15, 0x3, UPT ;  /* 0x000000030f00788c */ /* 0x000fe4000bf01070 */
[----:B------:R-:W-:Y:S02]  /*1470*/  UISETP.GE.U32.AND UP1, UPT, UR4, -0x3f, UPT ;  /* 0xffffffc10400788c */ /* 0x000fe4000bf26070 */
[----:B------:R-:W-:Y:S02]  /*1480*/  USEL UR14, UR15, 0x3, UP0 ;  /* 0x000000030f0e7887 */ /* 0x000fe40008000000 */
[----:B------:R-:W-:-:S02]  /*1490*/  UIADD3 UR13, UPT, UPT, UR13, 0x3e, URZ ;  /* 0x0000003e0d0d7890 */ /* 0x000fc4000fffe0ff */
[----:B------:R-:W-:Y:S02]  /*14a0*/  UIADD3 UR5, UPT, UPT, UR14, -0x1, URZ ;  /* 0xffffffff0e057890 */ /* 0x000fe4000fffe0ff */
[----:B------:R-:W-:-:S03]  /*14b0*/  UIADD3 UR7, UPT, UPT, UR15, -UR14, URZ ;  /* 0x8000000e0f077290 */ /* 0x000fc6000fffe0ff */
[----:B------:R-:W-:-:S04]  /*14c0*/  @UP1 UIADD3 UR5, UPT, UPT, UR14, URZ, URZ ;  /* 0x000000ff0e051290 */ /* 0x000fc8000fffe0ff */
[----:B--2---:R-:W-:-:S12]  /*14d0*/  UIADD3 UR5, UPT, UPT, UR5, 0x1, URZ ;  /* 0x0000000105057890 */ /* 0x004fd8000fffe0ff */
.L_x_35:
[----:B------:R-:W-:Y:S01]  /*14e0*/  UISETP.NE.AND UP0, UPT, UR37, URZ, UPT ;  /* 0x000000ff2500728c */ /* 0x000fe2000bf05270 */
[----:B------:R-:W1:Y:S08]  /*14f0*/  S2UR UR37, SR_CgaCtaId ;  /* 0x00000000002579c3 */ /* 0x000e700000008800 */
[----:B------:R-:W-:Y:S05]  /*1500*/  BRA.U UP0, `(.L_x_18) ;  /* 0x0000000100347547 */ /* 0x000fea000b800000 */
[----:B------:R-:W2:Y:S01]  /*1510*/  S2R R2, SR_CgaCtaId ;  /* 0x0000000000027919 */ /* 0x000ea20000008800 */
[----:B------:R-:W-:-:S04]  /*1520*/  MOV R3, 0x400 ;  /* 0x0000040000037802 */ /* 0x000fc80000000f00 */
[----:B--2---:R-:W-:Y:S02]  /*1530*/  LEA R3, R2, R3, 0x18 ;  /* 0x0000000302037211 */ /* 0x004fe400078ec0ff */
[----:B------:R-:W-:-:S03]  /*1540*/  SHF.L.U32 R2, R10, 0x1f, RZ ;  /* 0x0000001f0a027819 */ /* 0x000fc600000006ff */
[----:B------:R-:W-:-:S04]  /*1550*/  IMAD R3, R12, 0x8, R3 ;  /* 0x000000080c037824 */ /* 0x000fc800078e0203 */
[----:B------:R-:W2:Y:S02]  /*1560*/  SYNCS.PHASECHK.TRANS64.TRYWAIT P0, [R3+URZ+0xd0], R2 ;  /* 0x0000d002030075a7 */ /* 0x000ea400080011ff */
[----:B--2---:R-:W-:Y:S05]  /*1570*/  @!P0 BRA `(.L_x_19) ;  /* 0x0000009800148947 */ /* 0x004fea0003800000 */
.L_x_125:
[----:B------:R-:W-:Y:S01]  /*1580*/  VIADD R12, R12, 0x1 ;  /* 0x000000010c0c7836 */ /* 0x000fe20000000000 */
[----:B------:R2:W-:Y:S04]  /*1590*/  SYNCS.ARRIVE.TRANS64.A1T0 RZ, [R3+URZ+0xc0], RZ ;  /* 0x0000c0ff03ff79a7 */ /* 0x0005e800081000ff */
[----:B------:R-:W-:-:S04]  /*15a0*/  ISETP.NE.AND P0, PT, R12, 0x2, PT ;  /* 0x000000020c00780c */ /* 0x000fc80003f05270 */
[----:B------:R-:W-:Y:S02]  /*15b0*/  SEL R12, R12, RZ, P0 ;  /* 0x000000ff0c0c7207 */ /* 0x000fe40000000000 */
[----:B--2---:R-:W-:-:S04]  /*15c0*/  SEL R3, RZ, 0x1, P0 ;  /* 0x00000001ff037807 */ /* 0x004fc80000000000 */
[----:B------:R-:W-:-:S07]  /*15d0*/  LOP3.LUT R10, R10, R3, RZ, 0x3c, !PT ;  /* 0x000000030a0a7212 */ /* 0x000fce00078e3cff */
.L_x_18:
[----:B------:R-:W-:Y:S01]  /*15e0*/  UMOV UR4, 0x400 ;  /* 0x0000040000047882 */ /* 0x000fe20000000000 */
[----:B------:R-:W-:Y:S01]  /*15f0*/  SHF.L.U32 R2, R15, 0x1f, RZ ;  /* 0x0000001f0f027819 */ /* 0x000fe200000006ff */
[----:B-1----:R-:W-:Y:S01]  /*1600*/  ULEA UR4, UR37, UR4, 0x18 ;  /* 0x0000000425047291 */ /* 0x002fe2000f8ec0ff */
[----:B------:R-:W-:Y:S01]  /*1610*/  R2UR UR35, R21 ;  /* 0x00000000152372ca */ /* 0x000fe200000e0000 */
[----:B------:R-:W-:Y:S01]  /*1620*/  UISETP.GE.U32.AND UP0, UPT, UR13, 0x3f, UPT ;  /* 0x0000003f0d00788c */ /* 0x000fe2000bf06070 */
[----:B------:R-:W-:Y:S01]  /*1630*/  R2UR UR11, R20 ;  /* 0x00000000140b72ca */ /* 0x000fe200000e0000 */
[----:B------:R-:W-:Y:S01]  /*1640*/  ULEA UR8, UR6, UR4, 0x3 ;  /* 0x0000000406087291 */ /* 0x000fe2000f8e18ff */
[----:B------:R-:W-:-:S08]  /*1650*/  UMOV UR24, URZ ;  /* 0x000000ff00187c82 */ /* 0x000fd00008000000 */
[----:B------:R1:W2:Y:S01]  /*1660*/  SYNCS.PHASECHK.TRANS64.TRYWAIT P0, [UR8+0x18], R2 ;  /* 0x00001802ff0075a7 */ /* 0x0002a20008001108 */
[----:B------:R-:W-:Y:S02]  /*1670*/  USHF.L.U32 UR35, UR35, 0x7, URZ ;  /* 0x0000000723237899 */ /* 0x000fe400080006ff */
[----:B------:R-:W-:Y:S01]  /*1680*/  USHF.L.U32 UR11, UR11, 0x8, URZ ;  /* 0x000000080b0b7899 */ /* 0x000fe200080006ff */
[----:B------:R-:W-:Y:S11]  /*1690*/  BRA.U !UP0, `(.L_x_20) ;  /* 0x0000000108a87547 */ /* 0x000ff6000b800000 */
[----:B------:R-:W-:Y:S01]  /*16a0*/  UMOV UR16, URZ ;  /* 0x000000ff00107c82 */ /* 0x000fe20008000000 */
[----:B------:R-:W-:-:S05]  /*16b0*/  UMOV UR17, UR6 ;  /* 0x0000000600117c82 */ /* 0x000fca0008000000 */
.L_x_25:
[----:B-1----:R-:W-:Y:S01]  /*16c0*/  ULEA UR33, UR17, UR4, 0x3 ;  /* 0x0000000411217291 */ /* 0x002fe2000f8e18ff */
[----:B--2---:R-:W-:Y:S01]  /*16d0*/  @!P5 MOV R3, 0x3000 ;  /* 0x000030000003d802 */ /* 0x004fe20000000f00 */
[----:B--2---:R-:W-:Y:S10]  /*16e0*/  @P0 BRA `(.L_x_21) ;  /* 0x00000000000c0947 */ /* 0x004ff40003800000 */
[----:B------:R-:W-:-:S04]  /*16f0*/  SHF.L.U32 R5, R15, 0x1f, RZ ;  /* 0x0000001f0f057819 */ /* 0x000fc800000006ff */
[----:B------:R-:W2:Y:S02]  /*1700*/  SYNCS.PHASECHK.TRANS64.TRYWAIT P0, [UR33+0x18], R5 ;  /* 0x00001805ff0075a7 */ /* 0x000ea40008001121 */
[----:B--2---:R-:W-:Y:S05]  /*1710*/  @!P0 BRA `(.L_x_22) ;  /* 0x0000009400c08947 */ /* 0x004fea0003800000 */
.L_x_21:
[----:B------:R2:W-:Y:S01]  /*1720*/  @!P5 SYNCS.ARRIVE.TRANS64 RZ, [UR33], R3 ;  /* 0x00000003ffffd9a7 */ /* 0x0005e20008000021 */
[----:B------:R-:W-:Y:S04]  /*1730*/  BSSY.RECONVERGENT B0, `(.L_x_23) ;  /* 0x0000003000007945 */ /* 0x000fe80003800200 */
[----:B------:R-:W-:Y:S05]  /*1740*/  @P4 BRA `(.L_x_24) ;  /* 0x0000000000044947 */ /* 0x000fea0003800000 */
[----:B------:R-:W-:Y:S05]  /*1750*/  BPT.TRAP 0x1 ;  /* 0x000000040000795c */ /* 0x000fea0000300000 */
.L_x_24:
[----:B------:R-:W-:Y:S05]  /*1760*/  BSYNC.RECONVERGENT B0 ;  /* 0x0000000000007941 */ /* 0x000fea0003800200 */
.L_x_23:
[----:B------:R-:W-:Y:S02]  /*1770*/  UIADD3 UR6, UPT, UPT, UR17, 0x1, URZ ;  /* 0x0000000111067890 */ /* 0x000fe4000fffe0ff */
[----:B------:R-:W-:Y:S02]  /*1780*/  ULEA UR32, UR17, UR4, 0xc ;  /* 0x0000000411207291 */ /* 0x000fe4000f8e60ff */
[----:B------:R-:W-:Y:S02]  /*1790*/  UISETP.NE.AND UP0, UPT, UR6, 0x3, UPT ;  /* 0x000000030600788c */ /* 0x000fe4000bf05270 */
[----:B------:R-:W-:Y:S02]  /*17a0*/  UIADD3 UR26, UP1, UPT, UR22, 0x80, URZ ;  /* 0x00000080161a7890 */ /* 0x000fe4000ff3e0ff */
[----:B------:R-:W-:Y:S02]  /*17b0*/  USEL UR9, URZ, 0x1, UP0 ;  /* 0x00000001ff097887 */ /* 0x000fe40008000000 */
[----:B------:R-:W-:-:S02]  /*17c0*/  USEL UR6, UR6, URZ, UP0 ;  /* 0x000000ff06067287 */ /* 0x000fc40008000000 */
[----:B------:R-:W-:Y:S02]  /*17d0*/  UIADD3 UR20, UP0, UPT, UR22, 0x180, URZ ;  /* 0x0000018016147890 */ /* 0x000fe4000ff1e0ff */
[----:B------:R-:W-:Y:S01]  /*17e0*/  ULEA UR8, UR6, UR4, 0x3 ;  /* 0x0000000406087291 */ /* 0x000fe2000f8e18ff */
[----:B------:R-:W-:Y:S01]  /*17f0*/  LOP3.LUT R15, R15, UR9, RZ, 0x3c, !PT ;  /* 0x000000090f0f7c12 */ /* 0x000fe2000f8e3cff */
[----:B------:R-:W-:Y:S02]  /*1800*/  USHF.L.U32 UR34, UR16, 0x5, URZ ;  /* 0x0000000510227899 */ /* 0x000fe400080006ff */
[----:B------:R-:W-:Y:S01]  /*1810*/  UIADD3.X UR27, UPT, UPT, URZ, UR23, URZ, UP1, !UPT ;  /* 0x00000017ff1b7290 */ /* 0x000fe20008ffe4ff */
[----:B-1----:R-:W-:Y:S01]  /*1820*/  SHF.L.U32 R2, R15, 0x1f, RZ ;  /* 0x0000001f0f027819 */ /* 0x002fe200000006ff */
[----:B------:R-:W-:Y:S02]  /*1830*/  UIADD3 UR32, UPT, UPT, UR32, 0xc400, URZ ;  /* 0x0000c40020207890 */ /* 0x000fe4000fffe0ff */
[----:B------:R-:W-:Y:S01]  /*1840*/  UIADD3.X UR21, UPT, UPT, URZ, UR23, URZ, UP0, !UPT ;  /* 0x00000017ff157290 */ /* 0x000fe200087fe4ff */
[----:B------:R1:W1:Y:S01]  /*1850*/  SYNCS.PHASECHK.TRANS64.TRYWAIT P0, [UR8+0x18], R2 ;  /* 0x00001802ff0075a7 */ /* 0x0002620008001108 */
[----:B------:R-:W-:Y:S01]  /*1860*/  ULEA UR8, UR17, UR4, 0xd ;  /* 0x0000000411087291 */ /* 0x000fe2000f8e68ff */
[----:B------:R-:W-:Y:S01]  /*1870*/  UMOV UR18, 0x0 ;  /* 0x0000000000127882 */ /* 0x000fe20000000000 */
[----:B------:R-:W-:-:S02]  /*1880*/  UMOV UR19, 0x10000000 ;  /* 0x1000000000137882 */ /* 0x000fc40000000000 */
[----:B------:R-:W-:Y:S01]  /*1890*/  UIADD3 UR8, UPT, UPT, UR8, 0xf400, URZ ;  /* 0x0000f40008087890 */ /* 0x000fe2000fffe0ff */
[----:B------:R1:W-:Y:S01]  /*18a0*/  UTMALDG.3D [UR32], [UR26], desc[UR18] ;  /* 0x000012201a0075b4 */ /* 0x0003e20008011000 */
[----:B------:R-:W-:Y:S01]  /*18b0*/  UMOV UR12, UR36 ;  /* 0x00000024000c7c82 */ /* 0x000fe20008000000 */
[----:B------:R-:W-:Y:S01]  /*18c0*/  UMOV UR9, UR33 ;  /* 0x0000002100097c82 */ /* 0x000fe20008000000 */
[----:B------:R-:W-:Y:S01]  /*18d0*/  UMOV UR10, UR34 ;  /* 0x00000022000a7c82 */ /* 0x000fe20008000000 */
[----:B------:R-:W-:Y:S01]  /*18e0*/  UIADD3 UR16, UPT, UPT, UR16, 0x1, URZ ;  /* 0x0000000110107890 */ /* 0x000fe2000fffe0ff */
[----:B------:R-:W-:Y:S01]  /*18f0*/  UMOV UR24, UR5 ;  /* 0x0000000500187c82 */ /* 0x000fe20008000000 */
[----:B------:R-:W-:Y:S02]  /*1900*/  UMOV UR17, UR6 ;  /* 0x0000000600117c82 */ /* 0x000fe40008000000 */
[----:B------:R1:W-:Y:S01]  /*1910*/  UTMALDG.3D [UR8], [UR20], desc[UR18] ;  /* 0x00001208140075b4 */ /* 0x0003e20008011000 */
[----:B------:R-:W-:-:S09]  /*1920*/  UISETP.NE.AND UP0, UPT, UR16, UR5, UPT ;  /* 0x000000051000728c */ /* 0x000fd2000bf05270 */
[----:B------:R-:W-:Y:S05]  /*1930*/  BRA.U UP0, `(.L_x_25) ;  /* 0xfffffffd00607547 */ /* 0x000fea000b83ffff */
.L_x_20:
[----:B-1----:R-:W-:Y:S01]  /*1940*/  ULEA UR8, UR6, UR4, 0x3 ;  /* 0x0000000406087291 */ /* 0x002fe2000f8e18ff */
[----:B------:R-:W-:Y:S01]  /*1950*/  SHF.L.U32 R2, R15, 0x1f, RZ ;  /* 0x0000001f0f027819 */ /* 0x000fe200000006ff */
[----:B------:R-:W-:Y:S01]  /*1960*/  @!P1 SYNCS.ARRIVE.TRANS64.A1T0 RZ, [UR4+0x78], RZ ;  /* 0x000078ffffff99a7 */ /* 0x000fe20008100004 */
[----:B------:R-:W-:-:S06]  /*1970*/  UISETP.GT.AND UP0, UPT, UR15, UR14, UPT ;  /* 0x0000000e0f00728c */ /* 0x000fcc000bf04270 */
[----:B--2---:R1:W2:Y:S03]  /*1980*/  SYNCS.PHASECHK.TRANS64.TRYWAIT P0, [UR8+0x18], R2 ;  /* 0x00001802ff0075a7 */ /* 0x0042a60008001108 */
[----:B------:R-:W-:Y:S05]  /*1990*/  BRA.U !UP0, `(.L_x_26) ;  /* 0x0000000108ac7547 */ /* 0x000fea000b800000 */
[----:B------:R-:W-:Y:S01]  /*19a0*/  UIADD3 UR21, UPT, UPT, UR7, UR24, URZ ;  /* 0x0000001807157290 */ /* 0x000fe2000fffe0ff */
[----:B------:R-:W-:-:S11]  /*19b0*/  UMOV UR25, UR6 ;  /* 0x0000000600197c82 */ /* 0x000fd60008000000 */
.L_x_31:
[----:B-1----:R-:W-:Y:S01]  /*19c0*/  ULEA UR17, UR25, UR4, 0x3 ;  /* 0x0000000419117291 */ /* 0x002fe2000f8e18ff */
[----:B--2---:R-:W-:Y:S01]  /*19d0*/  @!P5 MOV R3, 0x3000 ;  /* 0x000030000003d802 */ /* 0x004fe20000000f00 */
[----:B--2---:R-:W-:Y:S10]  /*19e0*/  @P0 BRA `(.L_x_27) ;  /* 0x00000000000c0947 */ /* 0x004ff40003800000 */
[----:B------:R-:W-:-:S04]  /*19f0*/  SHF.L.U32 R5, R15, 0x1f, RZ ;  /* 0x0000001f0f057819 */ /* 0x000fc800000006ff */
[----:B------:R-:W2:Y:S02]  /*1a00*/  SYNCS.PHASECHK.TRANS64.TRYWAIT P0, [UR17+0x18], R5 ;  /* 0x00001805ff0075a7 */ /* 0x000ea40008001111 */
[----:B--2---:R-:W-:Y:S05]  /*1a10*/  @!P0 BRA `(.L_x_28) ;  /* 0x0000009400188947 */ /* 0x004fea0003800000 */
.L_x_27:
[----:B------:R2:W-:Y:S01]  /*1a20*/  @!P5 SYNCS.ARRIVE.TRANS64 RZ, [UR17], R3 ;  /* 0x00000003ffffd9a7 */ /* 0x0005e20008000011 */
[----:B------:R-:W-:Y:S04]  /*1a30*/  BSSY.RECONVERGENT B0, `(.L_x_29) ;  /* 0x0000003000007945 */ /* 0x000fe80003800200 */
[----:B------:R-:W-:Y:S05]  /*1a40*/  @P4 BRA `(.L_x_30) ;  /* 0x0000000000044947 */ /* 0x000fea0003800000 */
[----:B------:R-:W-:Y:S05]  /*1a50*/  BPT.TRAP 0x1 ;  /* 0x000000040000795c */ /* 0x000fea0000300000 */
.L_x_30:
[----:B------:R-:W-:Y:S05]  /*1a60*/  BSYNC.RECONVERGENT B0 ;  /* 0x0000000000007941 */ /* 0x000fea0003800200 */
.L_x_29:
        /* <DEDUP_REMOVED lines=10> */
[----:B------:R-:W-:Y:S01]  /*1b10*/  UIADD3 UR16, UPT, UPT, UR16, 0xc400, URZ ;  /* 0x0000c40010107890 */ /* 0x000fe2000fffe0ff */
[----:B-1----:R-:W-:Y:S01]  /*1b20*/  SHF.L.U32 R2, R15, 0x1f, RZ ;  /* 0x0000001f0f027819 */ /* 0x002fe200000006ff */
[----:B------:R-:W-:Y:S02]  /*1b30*/  UIADD3.X UR31, UPT, UPT, URZ, UR23, URZ, UP1, !UPT ;  /* 0x00000017ff1f7290 */ /* 0x000fe40008ffe4ff */
[----:B------:R-:W-:Y:S01]  /*1b40*/  UIADD3.X UR29, UPT, UPT, URZ, UR23, URZ, UP0, !UPT ;  /* 0x00000017ff1d7290 */ /* 0x000fe200087fe4ff */
[----:B------:R1:W1:Y:S01]  /*1b50*/  SYNCS.PHASECHK.TRANS64.TRYWAIT P0, [UR8+0x18], R2 ;  /* 0x00001802ff0075a7 */ /* 0x0002620008001108 */
[----:B------:R-:W-:Y:S01]  /*1b60*/  ULEA UR8, UR25, UR4, 0xd ;  /* 0x0000000419087291 */ /* 0x000fe2000f8e68ff */
[----:B------:R-:W-:Y:S01]  /*1b70*/  UMOV UR26, 0x0 ;  /* 0x00000000001a7882 */ /* 0x000fe20000000000 */
[----:B------:R-:W-:-:S02]  /*1b80*/  UMOV UR27, 0x10000000 ;  /* 0x10000000001b7882 */ /* 0x000fc40000000000 */
[----:B------:R-:W-:Y:S01]  /*1b90*/  UIADD3 UR8, UPT, UPT, UR8, 0xf400, URZ ;  /* 0x0000f40008087890 */ /* 0x000fe2000fffe0ff */
[----:B------:R-:W-:Y:S01]  /*1ba0*/  UMOV UR19, UR35 ;  /* 0x0000002300137c82 */ /* 0x000fe20008000000 */
[----:B------:R-:W-:Y:S01]  /*1bb0*/  UMOV UR20, UR36 ;  /* 0x0000002400147c82 */ /* 0x000fe20008000000 */
[----:B------:R-:W-:Y:S01]  /*1bc0*/  UMOV UR12, UR36 ;  /* 0x00000024000c7c82 */ /* 0x000fe20008000000 */
[----:B------:R-:W-:Y:S01]  /*1bd0*/  UMOV UR9, UR17 ;  /* 0x0000001100097c82 */ /* 0x000fe20008000000 */
[----:B------:R-:W-:Y:S01]  /*1be0*/  UMOV UR10, UR18 ;  /* 0x00000012000a7c82 */ /* 0x000fe20008000000 */
[----:B------:R1:W-:Y:S01]  /*1bf0*/  UTMALDG.3D [UR16], [UR30], desc[UR26] ;  /* 0x00001a101e0075b4 */ /* 0x0003e20008011000 */
[----:B------:R-:W-:Y:S01]  /*1c00*/  UIADD3 UR24, UPT, UPT, UR24, 0x1, URZ ;  /* 0x0000000118187890 */ /* 0x000fe2000fffe0ff */
[----:B------:R-:W-:-:S03]  /*1c10*/  UMOV UR25, UR6 ;  /* 0x0000000600197c82 */ /* 0x000fc60008000000 */
[----:B------:R-:W-:Y:S01]  /*1c20*/  UISETP.NE.AND UP0, UPT, UR24, UR21, UPT ;  /* 0x000000151800728c */ /* 0x000fe2000bf05270 */
[----:B------:R1:W-:Y:S08]  /*1c30*/  UTMALDG.3D [UR8], [UR28], desc[UR26] ;  /* 0x00001a081c0075b4 */ /* 0x0003f00008011000 */
[----:B------:R-:W-:Y:S05]  /*1c40*/  BRA.U UP0, `(.L_x_31) ;  /* 0xfffffffd005c7547 */ /* 0x000fea000b83ffff */
.L_x_26:
[C---:B-1----:R-:W-:Y:S01]  /*1c50*/  LEA R2, R14.reuse, UR4, 0x3 ;  /* 0x000000040e027c11 */ /* 0x042fe2000f8e18ff */
[----:B------:R-:W-:Y:S01]  /*1c60*/  NOP ;  /* 0x0000000000007918 */ /* 0x000fe20000000000 */
[----:B--2---:R-:W-:Y:S02]  /*1c70*/  SHF.L.U32 R3, R13, 0x1f, RZ ;  /* 0x0000001f0d037819 */ /* 0x004fe400000006ff */
[----:B------:R-:W-:Y:S02]  /*1c80*/  LEA R4, R14, UR4, 0x4 ;  /* 0x000000040e047c11 */ /* 0x000fe4000f8e20ff */
[----:B------:R-:W1:Y:S02]  /*1c90*/  SYNCS.PHASECHK.TRANS64.TRYWAIT P0, [R2+URZ+0x80], R3 ;  /* 0x00008003020075a7 */ /* 0x000e6400080011ff */
[----:B-1----:R-:W-:Y:S05]  /*1ca0*/  @!P0 BRA `(.L_x_32) ;  /* 0x00000090008c8947 */ /* 0x002fea0003800000 */
.L_x_128:
[----:B------:R-:W2:Y:S01]  /*1cb0*/  LDS.128 R4, [R4+0xf0] ;  /* 0x0000f00004047984 */ /* 0x000ea20000000c00 */
[----:B---3--:R-:W-:Y:S01]  /*1cc0*/  ISETP.GE.AND P0, PT, R72, 0x1, PT ;  /* 0x000000014800780c */ /* 0x008fe20003f06270 */
[----:B-1----:R-:W-:Y:S01]  /*1cd0*/  VIADD R2, R2, 0x90 ;  /* 0x0000009002027836 */ /* 0x002fe20000000000 */
[----:B------:R-:W-:Y:S01]  /*1ce0*/  @!PT LDS RZ, [RZ] ;  /* 0x00000000fffff984 */ /* 0x000fe20000000800 */
[----:B------:R-:W-:Y:S01]  /*1cf0*/  @!PT LDS RZ, [RZ] ;  /* 0x00000000fffff984 */ /* 0x000fe20000000800 */
[----:B------:R-:W-:Y:S01]  /*1d00*/  @!PT LDS RZ, [RZ] ;  /* 0x00000000fffff984 */ /* 0x000fe20000000800 */
[----:B------:R-:W-:Y:S01]  /*1d10*/  @!PT LDS RZ, [RZ] ;  /* 0x00000000fffff984 */ /* 0x000fe20000000800 */
[----:B------:R1:W-:Y:S06]  /*1d20*/  MEMBAR.ALL.CTA ;  /* 0x0000000000007992 */ /* 0x0003ec0000008000 */
[----:B-1----:R-:W1:Y:S01]  /*1d30*/  FENCE.VIEW.ASYNC.S ;  /* 0x00000000000073c6 */ /* 0x002e620000000000 */
[----:B------:R-:W-:-:S04]  /*1d40*/  PRMT R2, RZ, 0x654, R2 ;  /* 0x00000654ff027816 */ /* 0x000fc80000000002 */
[----:B-1----:R1:W-:Y:S01]  /*1d50*/  SYNCS.ARRIVE.TRANS64.RED.A1T0 RZ, [R2+URZ], RZ ;  /* 0x000000ff02ff79a7 */ /* 0x0023e200081004ff */
[----:B--2---:R-:W-:-:S13]  /*1d60*/  LOP3.LUT P2, RZ, R6, 0x1, RZ, 0xc0, !PT ;  /* 0x0000000106ff7812 */ /* 0x004fda000784c0ff */
[----:B------:R-:W-:Y:S01]  /*1d70*/  @P2 SHF.R.U32.HI R3, RZ, 0x10, R5 ;  /* 0x00000010ff032819 */ /* 0x000fe20000011605 */
[----:B------:R-:W-:Y:S01]  /*1d80*/  VOTEU.ANY UP0, P2 ;  /* 0x0000000000ff7886 */ /* 0x000fe20001000100 */
[----:B------:R-:W-:Y:S02]  /*1d90*/  @P2 MOV R11, R4 ;  /* 0x00000004000b2202 */ /* 0x000fe40000000f00 */
[----:B------:R-:W-:Y:S02]  /*1da0*/  @P2 R2UR.BROADCAST UR8, R3 ;  /* 0x00000000030822ca */ /* 0x000fe400008e0000 */
[----:B------:R-:W-:-:S11]  /*1db0*/  @P2 LOP3.LUT R8, R5, 0xffff, RZ, 0xc0, !PT ;  /* 0x0000ffff05082812 */ /* 0x000fd600078ec0ff */
[----:B------:R-:W-:Y:S01]  /*1dc0*/  @UP0 UMOV UR36, UR8 ;  /* 0x0000000800240c82 */ /* 0x000fe20008000000 */
[----:B-1----:R-:W-:Y:S05]  /*1dd0*/  @!P0 BRA `(.L_x_33) ;  /* 0x0000000000b88947 */ /* 0x002fea0003800000 */
[----:B------:R-:W4:Y:S01]  /*1de0*/  LDC.64 R4, c[0x0][0xb18] ;  /* 0x0002c600ff047b82 */ /* 0x000f220000000a00 */
[----:B------:R-:W-:-:S07]  /*1df0*/  ISETP.NE.AND P3, PT, R72, 0x1, PT ;  /* 0x000000014800780c */ /* 0x000fce0003f65270 */
[----:B------:R-:W1:Y:S08]  /*1e00*/  LDC.64 R6, c[0x0][0xb10] ;  /* 0x0002c400ff067b82 */ /* 0x000e700000000a00 */
[----:B------:R-:W2:Y:S08]  /*1e10*/  LDC R16, c[0x0][0xb20] ;  /* 0x0002c800ff107b82 */ /* 0x000eb00000000800 */
[----:B------:R-:W3:Y:S01]  /*1e20*/  LDC R18, c[0x0][0xb0c] ;  /* 0x0002c300ff127b82 */ /* 0x000ee20000000800 */
[----:B----4-:R-:W-:Y:S01]  /*1e30*/  IMAD.HI.U32 R17, R0, R5, RZ ;  /* 0x0000000500117227 */ /* 0x010fe200078e00ff */
[----:B------:R-:W-:-:S03]  /*1e40*/  ISETP.NE.AND P0, PT, R4, 0x1, PT ;  /* 0x000000010400780c */ /* 0x000fc60003f05270 */
[----:B------:R-:W-:-:S03]  /*1e50*/  IMAD.HI.U32 R5, R8, R5, RZ ;  /* 0x0000000508057227 */ /* 0x000fc600078e00ff */
[----:B------:R-:W4:Y:S01]  /*1e60*/  LDC.64 R2, c[0x0][0xb28] ;  /* 0x0002ca00ff027b82 */ /* 0x000f220000000a00 */
[----:B-1----:R-:W-:-:S04]  /*1e70*/  IMAD.HI.U32 R20, R9, R6, RZ ;  /* 0x0000000609147227 */ /* 0x002fc800078e00ff */
[----:B------:R-:W-:Y:S01]  /*1e80*/  IMAD.HI.U32 R22, R11, R6, RZ ;  /* 0x000000060b167227 */ /* 0x000fe200078e00ff */
[----:B------:R-:W-:Y:S02]  /*1e90*/  SHF.R.U32.HI R20, RZ, R7, R20 ;  /* 0x00000007ff147219 */ /* 0x000fe40000011614 */
[-C--:B--2---:R-:W-:Y:S02]  /*1ea0*/  SHF.R.U32.HI R17, RZ, R16.reuse, R17 ;  /* 0x00000010ff117219 */ /* 0x084fe40000011611 */
[----:B------:R-:W-:Y:S02]  /*1eb0*/  SHF.R.U32.HI R5, RZ, R16, R5 ;  /* 0x00000010ff057219 */ /* 0x000fe40000011605 */
[----:B------:R-:W-:Y:S02]  /*1ec0*/  SEL R17, R0, R17, !P0 ;  /* 0x0000001100117207 */ /* 0x000fe40004000000 */
[----:B------:R-:W-:Y:S02]  /*1ed0*/  SHF.R.U32.HI R22, RZ, R7, R22 ;  /* 0x00000007ff167219 */ /* 0x000fe40000011616 */
[----:B---3--:R-:W-:-:S02]  /*1ee0*/  ISETP.NE.AND P1, PT, R18, 0x1, PT ;  /* 0x000000011200780c */ /* 0x008fc40003f25270 */
[----:B------:R-:W-:Y:S02]  /*1ef0*/  SEL R5, R8, R5, !P0 ;  /* 0x0000000508057207 */ /* 0x000fe40004000000 */
[----:B------:R-:W-:Y:S02]  /*1f00*/  SEL R19, R9, R20, !P1 ;  /* 0x0000001409137207 */ /* 0x000fe40004800000 */
[----:B------:R-:W-:Y:S01]  /*1f10*/  SEL R7, R11, R22, !P1 ;  /* 0x000000160b077207 */ /* 0x000fe20004800000 */
[----:B----4-:R-:W-:-:S04]  /*1f20*/  IMAD.HI.U32 R20, R17, R2, RZ ;  /* 0x0000000211147227 */ /* 0x010fc800078e00ff */
[----:B------:R-:W-:Y:S01]  /*1f30*/  IMAD.HI.U32 R6, R19, R2, RZ ;  /* 0x0000000213067227 */ /* 0x000fe200078e00ff */
[----:B------:R-:W-:-:S04]  /*1f40*/  @P3 SHF.R.U32.HI R17, RZ, R3, R20 ;  /* 0x00000003ff113219 */ /* 0x000fc80000011614 */
[----:B------:R-:W-:Y:S01]  /*1f50*/  @P3 SHF.R.U32.HI R19, RZ, R3, R6 ;  /* 0x00000003ff133219 */ /* 0x000fe20000011606 */
[----:B------:R-:W-:-:S04]  /*1f60*/  IMAD R17, R72, R17, RZ ;  /* 0x0000001148117224 */ /* 0x000fc800078e02ff */
[----:B------:R-:W-:Y:S01]  /*1f70*/  IMAD R6, R72, R19, RZ ;  /* 0x0000001348067224 */ /* 0x000fe200078e02ff */
[C---:B------:R-:W-:Y:S02]  /*1f80*/  ISETP.GE.AND P0, PT, R5.reuse, R17, PT ;  /* 0x000000110500720c */ /* 0x040fe40003f06270 */
[----:B------:R-:W-:Y:S02]  /*1f90*/  IADD3 R17, PT, PT, -R5, RZ, RZ ;  /* 0x000000ff05117210 */ /* 0x000fe40007ffe1ff */
[----:B------:R-:W-:Y:S01]  /*1fa0*/  ISETP.GE.OR P0, PT, R7, R6, P0 ;  /* 0x000000060700720c */ /* 0x000fe20000706670 */
[----:B------:R-:W-:-:S04]  /*1fb0*/  IMAD.HI.U32 R6, R5, R2, RZ ;  /* 0x0000000205067227 */ /* 0x000fc800078e00ff */
[----:B------:R-:W-:Y:S01]  /*1fc0*/  IMAD R8, R4, R17, R8 ;  /* 0x0000001104087224 */ /* 0x000fe200078e0208 */
[----:B------:R-:W-:-:S04]  /*1fd0*/  SHF.R.U32.HI R6, RZ, R3, R6 ;  /* 0x00000003ff067219 */ /* 0x000fc80000011606 */
[----:B------:R-:W-:-:S03]  /*1fe0*/  SEL R6, R5, R6, !P3 ;  /* 0x0000000605067207 */ /* 0x000fc60005800000 */
[----:B------:R-:W-:-:S04]  /*1ff0*/  @!P0 IMAD.HI.U32 R16, R7, R2, RZ ;  /* 0x0000000207108227 */ /* 0x000fc800078e00ff */
[----:B------:R-:W-:Y:S01]  /*2000*/  IMAD.MOV R2, RZ, RZ, -R6 ;  /* 0x000000ffff027224 */ /* 0x000fe200078e0a06 */
[----:B------:R-:W-:-:S03]  /*2010*/  @!P0 SHF.R.U32.HI R16, RZ, R3, R16 ;  /* 0x00000003ff108219 */ /* 0x000fc60000011610 */
[----:B------:R-:W-:Y:S01]  /*2020*/  IMAD R2, R72, R2, R5 ;  /* 0x0000000248027224 */ /* 0x000fe200078e0205 */
        /* <DEDUP_REMOVED lines=9> */
.L_x_33:
[----:B------:R-:W1:Y:S02]  /*20c0*/  LDCU UR8, c[0x0][0xb30] ;  /* 0x00016600ff0877ac */ /* 0x000e640008000800 */
[----:B-1----:R-:W-:-:S09]  /*20d0*/  UISETP.NE.AND UP0, UPT, UR8, 0x1, UPT ;  /* 0x000000010800788c */ /* 0x002fd2000bf05270 */
[----:B------:R-:W-:Y:S05]  /*20e0*/  BRA.U UP0, `(.L_x_34) ;  /* 0x0000000100407547 */ /* 0x000fea000b800000 */
[----:B------:R-:W1:Y:S08]  /*20f0*/  LDC.64 R4, c[0x0][0xb10] ;  /* 0x0002c400ff047b82 */ /* 0x000e700000000a00 */
[----:B------:R-:W2:Y:S08]  /*2100*/  LDC.64 R2, c[0x0][0xb18] ;  /* 0x0002c600ff027b82 */ /* 0x000eb00000000a00 */
[----:B------:R-:W3:Y:S08]  /*2110*/  LDC R6, c[0x0][0xb20] ;  /* 0x0002c800ff067b82 */ /* 0x000ef00000000800 */
[----:B------:R-:W4:Y:S01]  /*2120*/  LDC R16, c[0x0][0xb0c] ;  /* 0x0002c300ff107b82 */ /* 0x000f220000000800 */
[----:B-1----:R-:W-:-:S05]  /*2130*/  IMAD.HI.U32 R4, R11, R4, RZ ;  /* 0x000000040b047227 */ /* 0x002fca00078e00ff */
[----:B------:R-:W-:Y:S01]  /*2140*/  SHF.R.U32.HI R4, RZ, R5, R4 ;  /* 0x00000005ff047219 */ /* 0x000fe20000011604 */
[----:B--2---:R-:W-:Y:S01]  /*2150*/  IMAD.HI.U32 R3, R8, R3, RZ ;  /* 0x0000000308037227 */ /* 0x004fe200078e00ff */
[----:B------:R-:W-:-:S04]  /*2160*/  ISETP.NE.AND P0, PT, R2, 0x1, PT ;  /* 0x000000010200780c */ /* 0x000fc80003f05270 */
[----:B---3--:R-:W-:-:S04]  /*2170*/  SHF.R.U32.HI R3, RZ, R6, R3 ;  /* 0x00000006ff037219 */ /* 0x008fc80000011603 */
[----:B------:R-:W-:Y:S02]  /*2180*/  SEL R3, R8, R3, !P0 ;  /* 0x0000000308037207 */ /* 0x000fe40004000000 */
[----:B----4-:R-:W-:-:S04]  /*2190*/  ISETP.NE.AND P1, PT, R16, 0x1, PT ;  /* 0x000000011000780c */ /* 0x010fc80003f25270 */
[----:B------:R-:W-:-:S05]  /*21a0*/  SEL R4, R11, R4, !P1 ;  /* 0x000000040b047207 */ /* 0x000fca0004800000 */
[----:B------:R-:W-:Y:S02]  /*21b0*/  IMAD.IADD R5, R3, 0x1, -R4 ;  /* 0x0000000103057824 */ /* 0x000fe400078e0a04 */
[----:B------:R-:W-:Y:S02]  /*21c0*/  IMAD.IADD R3, R4, 0x1, -R3 ;  /* 0x0000000104037824 */ /* 0x000fe400078e0a03 */
[----:B------:R-:W-:Y:S02]  /*21d0*/  IMAD R11, R5, R16, R11 ;  /* 0x00000010050b7224 */ /* 0x000fe400078e020b */
[----:B------:R-:W-:-:S07]  /*21e0*/  IMAD R8, R3, R2, R8 ;  /* 0x0000000203087224 */ /* 0x000fce00078e0208 */
.L_x_34:
[----:B------:R-:W-:Y:S01]  /*21f0*/  VIADD R14, R14, 0x1 ;  /* 0x000000010e0e7836 */ /* 0x000fe20000000000 */
[----:B------:R-:W-:Y:S01]  /*2200*/  PLOP3.LUT P1, PT, PT, PT, PT, 0x80, 0x8 ;  /* 0x000000000008781c */ /* 0x000fe20003f2f070 */
[----:B------:R-:W-:Y:S02]  /*2210*/  IMAD.IADD R21, R11, 0x1, R170 ;  /* 0x000000010b157824 */ /* 0x000fe400078e02aa */
[----:B------:R-:W-:Y:S01]  /*2220*/  IMAD.IADD R20, R8, 0x1, R147 ;  /* 0x0000000108147824 */ /* 0x000fe200078e0293 */
[----:B------:R-:W-:-:S04]  /*2230*/  ISETP.NE.AND P0, PT, R14, 0x2, PT ;  /* 0x000000020e00780c */ /* 0x000fc80003f05270 */
[----:B------:R-:W-:Y:S02]  /*2240*/  SEL R2, RZ, 0x1, P0 ;  /* 0x00000001ff027807 */ /* 0x000fe40000000000 */
[----:B------:R-:W-:Y:S02]  /*2250*/  SEL R14, R14, RZ, P0 ;  /* 0x000000ff0e0e7207 */ /* 0x000fe40000000000 */
[----:B------:R-:W-:Y:S01]  /*2260*/  LOP3.LUT R13, R13, R2, RZ, 0x3c, !PT ;  /* 0x000000020d0d7212 */ /* 0x000fe200078e3cff */
[----:B------:R-:W-:Y:S06]  /*2270*/  @P2 BRA `(.L_x_35) ;  /* 0xfffffff000982947 */ /* 0x000fec000383ffff */
[----:B------:R-:W-:Y:S01]  /*2280*/  UIADD3 UR4, UPT, UPT, UR4, 0x18, URZ ;  /* 0x0000001804047890 */ /* 0x000fe2000fffe0ff */
[----:B------:R-:W-:-:S03]  /*2290*/  SHF.L.U32 R3, R15, 0x1f, RZ ;  /* 0x0000001f0f037819 */ /* 0x000fc600000006ff */
[----:B------:R-:W-:-:S09]  /*22a0*/  ULEA UR5, UR6, UR4, 0x3 ;  /* 0x0000000406057291 */ /* 0x000fd2000f8e18ff */
[----:B------:R-:W1:Y:S02]  /*22b0*/  SYNCS.PHASECHK.TRANS64.TRYWAIT P0, [UR5], R3 ;  /* 0x00000003ff0075a7 */ /* 0x000e640008001105 */
[----:B-1----:R-:W-:Y:S05]  /*22c0*/  @!P0 BRA `(.L_x_36) ;  /* 0x0000008c00188947 */ /* 0x002fea0003800000 */
.L_x_130:
[----:B------:R-:W-:-:S04]  /*22d0*/  UIADD3 UR6, UPT, UPT, UR6, 0x1, URZ ;  /* 0x0000000106067890 */ /* 0x000fc8000fffe0ff */
[----:B------:R-:W-:-:S04]  /*22e0*/  UISETP.NE.AND UP0, UPT, UR6, 0x3, UPT ;  /* 0x000000030600788c */ /* 0x000fc8000bf05270 */
[----:B------:R-:W-:Y:S02]  /*22f0*/  USEL UR7, URZ, 0x1, UP0 ;  /* 0x00000001ff077887 */ /* 0x000fe40008000000 */
[----:B------:R-:W-:-:S04]  /*2300*/  USEL UR6, UR6, URZ, UP0 ;  /* 0x000000ff06067287 */ /* 0x000fc80008000000 */
[----:B------:R-:W-:Y:S01]  /*2310*/  ULEA UR5, UR6, UR4, 0x3 ;  /* 0x0000000406057291 */ /* 0x000fe2000f8e18ff */
[----:B------:R-:W-:-:S04]  /*2320*/  LOP3.LUT R15, R15, UR7, RZ, 0x3c, !PT ;  /* 0x000000070f0f7c12 */ /* 0x000fc8000f8e3cff */
[----:B-1----:R-:W-:-:S04]  /*2330*/  SHF.L.U32 R3, R15, 0x1f, RZ ;  /* 0x0000001f0f037819 */ /* 0x002fc800000006ff */
[----:B------:R-:W1:Y:S02]  /*2340*/  SYNCS.PHASECHK.TRANS64.TRYWAIT P0, [UR5], R3 ;  /* 0x00000003ff0075a7 */ /* 0x000e640008001105 */
[----:B-1----:R-:W-:Y:S05]  /*2350*/  @!P0 BRA `(.L_x_37) ;  /* 0x0000008c000c8947 */ /* 0x002fea0003800000 */
.L_x_132:
[----:B------:R-:W-:-:S04]  /*2360*/  UIADD3 UR6, UPT, UPT, UR6, 0x1, URZ ;  /* 0x0000000106067890 */ /* 0x000fc8000fffe0ff */
[----:B------:R-:W-:-:S04]  /*2370*/  UISETP.NE.AND UP0, UPT, UR6, 0x3, UPT ;  /* 0x000000030600788c */ /* 0x000fc8000bf05270 */
[----:B------:R-:W-:Y:S02]  /*2380*/  USEL UR5, URZ, 0x1, UP0 ;  /* 0x00000001ff057887 */ /* 0x000fe40008000000 */
[----:B------:R-:W-:-:S04]  /*2390*/  USEL UR6, UR6, URZ, UP0 ;  /* 0x000000ff06067287 */ /* 0x000fc80008000000 */
[----:B------:R-:W-:Y:S01]  /*23a0*/  ULEA UR6, UR6, UR4, 0x3 ;  /* 0x0000000406067291 */ /* 0x000fe2000f8e18ff */
[----:B-1----:R-:W-:-:S04]  /*23b0*/  LOP3.LUT R3, R15, UR5, RZ, 0x3c, !PT ;  /* 0x000000050f037c12 */ /* 0x002fc8000f8e3cff */
[----:B------:R-:W-:Y:S01]  /*23c0*/  SHF.L.U32 R3, R3, 0x1f, RZ ;  /* 0x0000001f03037819 */ /* 0x000fe200000006ff */
[----:B----4-:R-:W-:-:S07]  /*23d0*/  IMAD.U32 R0, RZ, RZ, UR6 ;  /* 0x00000006ff007e24 */ /* 0x010fce000f8e00ff */
.L_x_38:
[----:B-1----:R1:W2:Y:S02]  /*23e0*/  SYNCS.PHASECHK.TRANS64.TRYWAIT P0, [R0+URZ], R3 ;  /* 0x00000003000075a7 */ /* 0x0022a400080011ff */
[----:B--2---:R-:W-:Y:S05]  /*23f0*/  @!P0 NANOSLEEP.SYNCS 0x989680 ;  /* 0x009896800000895d */ /* 0x004fea0003900000 */
[----:B------:R-:W2:Y:S02]  /*2400*/  @!P0 SYNCS.PHASECHK.TRANS64 P0, [R0+URZ], R3 ;  /* 0x00000003000085a7 */ /* 0x000ea400080010ff */
[----:B--2---:R-:W-:Y:S05]  /*2410*/  @P0 EXIT ;  /* 0x000000000000094d */ /* 0x004fea0003800000 */
[----:B------:R-:W-:Y:S05]  /*2420*/  BRA `(.L_x_38) ;  /* 0xfffffffc00ec7947 */ /* 0x000fea000383ffff */
.L_x_17:
[----:B------:R-:W-:-:S04]  /*2430*/  UISETP.NE.AND UP1, UPT, UR37, URZ, UPT ;  /* 0x000000ff2500728c */ /* 0x000fc8000bf25270 */
[----:B------:R-:W-:-:S09]  /*2440*/  UISETP.NE.OR UP1, UPT, UR8, 0x1, UP1 ;  /* 0x000000010800788c */ /* 0x000fd20008f25670 */
[----:B------:R-:W-:Y:S05]  /*2450*/  BRA.U UP1, `(.L_x_39) ;  /* 0x0000000501487547 */ /* 0x000fea000b800000 */
[----:B------:R-:W-:Y:S01]  /*2460*/  ISETP.NE.AND P2, PT, R2, RZ, PT ;  /* 0x000000ff0200720c */ /* 0x000fe20003f45270 */
[----:B------:R-:W-:Y:S01]  /*2470*/  IMAD.MOV.U32 R12, RZ, RZ, 0x1 ;  /* 0x00000001ff0c7424 */ /* 0x000fe200078e00ff */
[----:B------:R-:W-:Y:S02]  /*2480*/  CS2R R10, SRZ ;  /* 0x00000000000a7805 */ /* 0x000fe4000001ff00 */
[----:B------:R-:W-:Y:S01]  /*2490*/  CS2R R8, SRZ ;  /* 0x0000000000087805 */ /* 0x000fe2000001ff00 */
[----:B------:R-:W-:Y:S01]  /*24a0*/  UMOV UR4, 0x400 ;  /* 0x0000040000047882 */ /* 0x000fe20000000000 */
[----:B------:R-:W-:Y:S01]  /*24b0*/  UMOV UR6, URZ ;  /* 0x000000ff00067c82 */ /* 0x000fe20008000000 */
[----:B------:R-:W-:-:S12]  /*24c0*/  ULEA UR37, UR37, UR4, 0x18 ;  /* 0x0000000425257291 */ /* 0x000fd8000f8ec0ff */
.L_x_43:
[----:B------:R-:W-:Y:S02]  /*24d0*/  LEA R0, R8, UR37, 0x3 ;  /* 0x0000002508007c11 */ /* 0x000fe4000f8e18ff */
[----:B------:R-:W-:-:S03]  /*24e0*/  SHF.L.U32 R5, R9, 0x1f, RZ ;  /* 0x0000001f09057819 */ /* 0x000fc600000006ff */
[----:B------:R-:W-:Y:S01]  /*24f0*/  VIADD R4, R0, 0xd0 ;  /* 0x000000d000047836 */ /* 0x000fe20000000000 */
[----:B------:R-:W1:Y:S02]  /*2500*/  SYNCS.PHASECHK.TRANS64.TRYWAIT P0, [R0+URZ+0xc0], R5 ;  /* 0x0000c005000075a7 */ /* 0x000e6400080011ff */
[----:B-1----:R-:W-:Y:S05]  /*2510*/  @!P0 BRA `(.L_x_40) ;  /* 0x0000008800b48947 */ /* 0x002fea0003800000 */
.L_x_133:
[----:B------:R-:W-:Y:S01]  /*2520*/  ULEA UR5, UR6, UR37, 0x3 ;  /* 0x0000002506057291 */ /* 0x000fe2000f8e18ff */
[----:B------:R-:W-:Y:S02]  /*2530*/  PRMT R4, RZ, 0x654, R4 ;  /* 0x00000654ff047816 */ /* 0x000fe40000000004 */
[----:B-1----:R-:W-:Y:S01]  /*2540*/  SHF.L.U32 R5, R12, 0x1f, RZ ;  /* 0x0000001f0c057819 */ /* 0x002fe200000006ff */
[----:B------:R-:W-:Y:S01]  /*2550*/  UIADD3 UR4, UPT, UPT, UR5, 0x80, URZ ;  /* 0x0000008005047890 */ /* 0x000fe2000fffe0ff */
[----:B------:R1:W-:Y:S05]  /*2560*/  SYNCS.ARRIVE.TRANS64.RED.A1T0 RZ, [R4+URZ], RZ ;  /* 0x000000ff04ff79a7 */ /* 0x0003ea00081004ff */
[----:B------:R-:W-:Y:S01]  /*2570*/  IMAD.U32 R7, RZ, RZ, UR4 ;  /* 0x00000004ff077e24 */ /* 0x000fe2000f8e00ff */
[----:B------:R-:W2:Y:S04]  /*2580*/  SYNCS.PHASECHK.TRANS64.TRYWAIT P0, [UR5+0x90], R5 ;  /* 0x00009005ff0075a7 */ /* 0x000ea80008001105 */
[----:B------:R-:W-:Y:S01]  /*2590*/  PRMT R6, R2, 0x654, R7 ;  /* 0x0000065402067816 */ /* 0x000fe20000000007 */
[----:B-1----:R-:W-:Y:S01]  /*25a0*/  @!P2 IMAD.MOV.U32 R4, RZ, RZ, 0x10 ;  /* 0x00000010ff04a424 */ /* 0x002fe200078e00ff */
[----:B--2---:R-:W-:Y:S06]  /*25b0*/  @!P0 BRA `(.L_x_41) ;  /* 0x0000008800a08947 */ /* 0x004fec0003800000 */
.L_x_135:
[----:B------:R-:W-:Y:S01]  /*25c0*/  ULEA UR4, UR6, UR37, 0x4 ;  /* 0x0000002506047291 */ /* 0x000fe2000f8e20ff */
[----:B------:R-:W-:Y:S01]  /*25d0*/  SEL R3, R6, R3, !P2 ;  /* 0x0000000306037207 */ /* 0x000fe20005000000 */
[----:B------:R-:W-:Y:S01]  /*25e0*/  UIADD3 UR5, UPT, UPT, UR5, 0x80, URZ ;  /* 0x0000008005057890 */ /* 0x000fe2000fffe0ff */
[----:B-1----:R-:W-:Y:S01]  /*25f0*/  LEA R0, R11, UR37, 0x3 ;  /* 0x000000250b007c11 */ /* 0x002fe2000f8e18ff */
[----:B------:R-:W-:Y:S01]  /*2600*/  UIADD3 UR4, UPT, UPT, UR4, 0xf0, URZ ;  /* 0x000000f004047890 */ /* 0x000fe2000fffe0ff */
[----:B------:R-:W-:Y:S01]  /*2610*/  SHF.L.U32 R5, R10, 0x1f, RZ ;  /* 0x0000001f0a057819 */ /* 0x000fe200000006ff */
[----:B------:R1:W-:Y:S01]  /*2620*/  @!P2 SYNCS.ARRIVE.TRANS64.RED RZ, [R3+URZ], R4 ;  /* 0x0000000403ffa9a7 */ /* 0x0003e200080004ff */
[----:B------:R-:W-:Y:S01]  /*2630*/  UIADD3 UR6, UPT, UPT, UR6, 0x1, URZ ;  /* 0x0000000106067890 */ /* 0x000fe2000fffe0ff */
[----:B------:R-:W-:-:S03]  /*2640*/  VIADD R8, R8, 0x1 ;  /* 0x0000000108087836 */ /* 0x000fc60000000000 */
[----:B------:R-:W-:Y:S02]  /*2650*/  UISETP.NE.AND UP0, UPT, UR6, 0x2, UPT ;  /* 0x000000020600788c */ /* 0x000fe4000bf05270 */
[----:B------:R-:W-:Y:S06]  /*2660*/  UGETNEXTWORKID.BROADCAST [UR4], [UR5] ;  /* 0x00000000040073ca */ /* 0x000fec0008000100 */
[----:B------:R-:W-:Y:S01]  /*2670*/  USEL UR4, URZ, 0x1, UP0 ;  /* 0x00000001ff047887 */ /* 0x000fe20008000000 */
[----:B------:R-:W-:Y:S01]  /*2680*/  ISETP.NE.AND P0, PT, R8, 0x2, PT ;  /* 0x000000020800780c */ /* 0x000fe20003f05270 */
[----:B------:R-:W-:Y:S01]  /*2690*/  USEL UR6, UR6, URZ, UP0 ;  /* 0x000000ff06067287 */ /* 0x000fe20008000000 */
[----:B------:R-:W2:Y:S03]  /*26a0*/  SYNCS.PHASECHK.TRANS64.TRYWAIT P1, [R0+URZ+0x80], R5 ;  /* 0x00008005000075a7 */ /* 0x000ea600080211ff */
[----:B------:R-:W-:Y:S01]  /*26b0*/  LOP3.LUT R12, R12, UR4, RZ, 0x3c, !PT ;  /* 0x000000040c0c7c12 */ /* 0x000fe2000f8e3cff */
[----:B-12---:R-:W-:Y:S07]  /*26c0*/  @!P1 BRA `(.L_x_42) ;  /* 0x0000008800749947 */ /* 0x006fee0003800000 */
.L_x_136:
[C---:B------:R-:W-:Y:S01]  /*26d0*/  LEA R4, R11.reuse, UR37, 0x4 ;  /* 0x000000250b047c11 */ /* 0x040fe2000f8e20ff */
[----:B-1----:R-:W-:Y:S01]  /*26e0*/  VIADD R0, R0, 0x90 ;  /* 0x0000009000007836 */ /* 0x002fe20000000000 */
[----:B------:R-:W-:Y:S01]  /*26f0*/  SEL R8, R8, RZ, P0 ;  /* 0x000000ff08087207 */ /* 0x000fe20000000000 */
[----:B------:R-:W-:-:S03]  /*2700*/  VIADD R11, R11, 0x1 ;  /* 0x000000010b0b7836 */ /* 0x000fc60000000000 */
[----:B------:R-:W1:Y:S01]  /*2710*/  LDS.128 R4, [R4+0xf0] ;  /* 0x0000f00004047984 */ /* 0x000e620000000c00 */
[----:B------:R-:W-:Y:S02]  /*2720*/  PRMT R0, RZ, 0x654, R0 ;  /* 0x00000654ff007816 */ /* 0x000fe40000000000 */
[C---:B------:R-:W-:Y:S01]  /*2730*/  ISETP.NE.AND P1, PT, R11.reuse, 0x2, PT ;  /* 0x000000020b00780c */ /* 0x040fe20003f25270 */
[----:B------:R-:W-:Y:S01]  /*2740*/  @!PT LDS RZ, [RZ] ;  /* 0x00000000fffff984 */ /* 0x000fe20000000800 */
[----:B------:R-:W-:Y:S01]  /*2750*/  @!PT LDS RZ, [RZ] ;  /* 0x00000000fffff984 */ /* 0x000fe20000000800 */
[----:B------:R-:W-:Y:S01]  /*2760*/  @!PT LDS RZ, [RZ] ;  /* 0x00000000fffff984 */ /* 0x000fe20000000800 */
[----:B------:R-:W-:Y:S01]  /*2770*/  @!PT LDS RZ, [RZ] ;  /* 0x00000000fffff984 */ /* 0x000fe20000000800 */
[----:B------:R2:W-:Y:S06]  /*2780*/  MEMBAR.ALL.CTA ;  /* 0x0000000000007992 */ /* 0x0005ec0000008000 */
[----:B--2---:R-:W2:Y:S01]  /*2790*/  FENCE.VIEW.ASYNC.S ;  /* 0x00000000000073c6 */ /* 0x004ea20000000000 */
[----:B------:R-:W-:Y:S01]  /*27a0*/  SEL R11, R11, RZ, P1 ;  /* 0x000000ff0b0b7207 */ /* 0x000fe20000800000 */
[----:B--2---:R2:W-:Y:S01]  /*27b0*/  SYNCS.ARRIVE.TRANS64.RED.A1T0 RZ, [R0+URZ], RZ ;  /* 0x000000ff00ff79a7 */ /* 0x0045e200081004ff */
[----:B-1----:R-:W-:-:S02]  /*27c0*/  LOP3.LUT P3, RZ, R6, 0x1, RZ, 0xc0, !PT ;  /* 0x0000000106ff7812 */ /* 0x002fc4000786c0ff */
[----:B------:R-:W-:-:S04]  /*27d0*/  SEL R5, RZ, 0x1, P1 ;  /* 0x00000001ff057807 */ /* 0x000fc80000800000 */
[----:B------:R-:W-:Y:S02]  /*27e0*/  LOP3.LUT R10, R10, R5, RZ, 0x3c, !PT ;  /* 0x000000050a0a7212 */ /* 0x000fe400078e3cff */
[----:B--2---:R-:W-:-:S04]  /*27f0*/  SEL R0, RZ, 0x1, P0 ;  /* 0x00000001ff007807 */ /* 0x004fc80000000000 */
[----:B------:R-:W-:Y:S01]  /*2800*/  LOP3.LUT R9, R9, R0, RZ, 0x3c, !PT ;  /* 0x0000000009097212 */ /* 0x000fe200078e3cff */
[----:B------:R-:W-:Y:S06]  /*2810*/  @P3 BRA `(.L_x_43) ;  /* 0xfffffffc002c3947 */ /* 0x000fec000383ffff */
[----:B------:R-:W-:Y:S01]  /*2820*/  ULEA UR5, UR6, UR37, 0x3 ;  /* 0x0000002506057291 */ /* 0x000fe2000f8e18ff */
[----:B------:R-:W-:-:S08]  /*2830*/  SHF.L.U32 R3, R12, 0x1f, RZ ;  /* 0x0000001f0c037819 */ /* 0x000fd000000006ff */
[----:B------:R-:W1:Y:S02]  /*2840*/  SYNCS.PHASECHK.TRANS64 P0, [UR5+0x90], R3 ;  /* 0x00009003ff0075a7 */ /* 0x000e640008001005 */
[----:B-1----:R-:W-:Y:S05]  /*2850*/  @P0 BRA `(.L_x_44) ;  /* 0x0000000000080947 */ /* 0x002fea0003800000 */
[----:B------:R-:W1:Y:S02]  /*2860*/  SYNCS.PHASECHK.TRANS64.TRYWAIT P0, [UR5+0x90], R3 ;  /* 0x00009003ff0075a7 */ /* 0x000e640008001105 */
[----:B-1----:R-:W-:Y:S05]  /*2870*/  @!P0 BRA `(.L_x_45) ;  /* 0x00000088001c8947 */ /* 0x002fea0003800000 */
.L_x_44:
[----:B------:R-:W-:-:S04]  /*2880*/  UIADD3 UR4, UPT, UPT, UR6, 0x1, URZ ;  /* 0x0000000106047890 */ /* 0x000fc8000fffe0ff */
[----:B------:R-:W-:-:S04]  /*2890*/  UISETP.NE.AND UP0, UPT, UR4, 0x2, UPT ;  /* 0x000000020400788c */ /* 0x000fc8000bf05270 */
[----:B------:R-:W-:Y:S02]  /*28a0*/  USEL UR7, URZ, 0x1, UP0 ;  /* 0x00000001ff077887 */ /* 0x000fe40008000000 */
[----:B------:R-:W-:-:S04]  /*28b0*/  USEL UR4, UR4, URZ, UP0 ;  /* 0x000000ff04047287 */ /* 0x000fc80008000000 */
[----:B------:R-:W-:Y:S01]  /*28c0*/  ULEA UR4, UR4, UR37, 0x3 ;  /* 0x0000002504047291 */ /* 0x000fe2000f8e18ff */
[----:B-1----:R-:W-:-:S04]  /*28d0*/  LOP3.LUT R3, R12, UR7, RZ, 0x3c, !PT ;  /* 0x000000070c037c12 */ /* 0x002fc8000f8e3cff */
[----:B------:R-:W-:-:S04]  /*28e0*/  SHF.L.U32 R0, R3, 0x1f, RZ ;  /* 0x0000001f03007819 */ /* 0x000fc800000006ff */
[----:B------:R-:W1:Y:S02]  /*28f0*/  SYNCS.PHASECHK.TRANS64 P0, [UR4+0x90], R0 ;  /* 0x00009000ff0075a7 */ /* 0x000e640008001004 */
[----:B-1----:R-:W-:Y:S05]  /*2900*/  @P0 EXIT ;  /* 0x000000000000094d */ /* 0x002fea0003800000 */
[----:B------:R-:W-:Y:S02]  /*2910*/  SHF.L.U32 R3, R3, 0x1f, RZ ;  /* 0x0000001f03037819 */ /* 0x000fe400000006ff */
[----:B------:R-:W-:-:S07]  /*2920*/  MOV R0, UR4 ;  /* 0x0000000400007c02 */ /* 0x000fce0008000f00 */
.L_x_46:
[----:B-1----:R1:W2:Y:S02]  /*2930*/  SYNCS.PHASECHK.TRANS64.TRYWAIT P0, [R0+URZ+0x90], R3 ;  /* 0x00009003000075a7 */ /* 0x0022a400080011ff */
[----:B--2---:R-:W-:Y:S05]  /*2940*/  @!P0 NANOSLEEP.SYNCS 0x989680 ;  /* 0x009896800000895d */ /* 0x004fea0003900000 */
[----:B------:R-:W2:Y:S02]  /*2950*/  @!P0 SYNCS.PHASECHK.TRANS64 P0, [R0+URZ+0x90], R3 ;  /* 0x00009003000085a7 */ /* 0x000ea400080010ff */
[----:B--2---:R-:W-:Y:S05]  /*2960*/  @P0 EXIT ;  /* 0x000000000000094d */ /* 0x004fea0003800000 */
[----:B------:R-:W-:Y:S05]  /*2970*/  BRA `(.L_x_46) ;  /* 0xfffffffc00ec7947 */ /* 0x000fea000383ffff */
.L_x_39:
[----:B------:R-:W-:-:S09]  /*2980*/  UISETP.NE.AND UP1, UPT, UR8, URZ, UPT ;  /* 0x000000ff0800728c */ /* 0x000fd2000bf25270 */
[----:B------:R-:W-:Y:S05]  /*2990*/  BRA.U UP1, `(.L_x_47) ;  /* 0x0000000d01187547 */ /* 0x000fea000b800000 */
[----:B------:R-:W-:Y:S01]  /*29a0*/  UMOV UR4, 0x40 ;  /* 0x0000004000047882 */ /* 0x000fe20000000000 */
[----:B------:R-:W-:Y:S01]  /*29b0*/  NOP ;  /* 0x0000000000007918 */ /* 0x000fe20000000000 */
[----:B------:R-:W-:Y:S01]  /*29c0*/  ULEA UR4, UR37, UR4, 0x18 ;  /* 0x0000000425047291 */ /* 0x000fe2000f8ec0ff */
[----:B------:R-:W-:Y:S02]  /*29d0*/  UMOV UR5, 0x400 ;  /* 0x0000040000057882 */ /* 0x000fe40000000000 */
[----:B------:R-:W-:-:S06]  /*29e0*/  ULEA UR37, UR37, UR5, 0x18 ;  /* 0x0000000525257291 */ /* 0x000fcc000f8ec0ff */
[----:B------:R-:W1:Y:S02]  /*29f0*/  LDS.U8 R0, [UR4+0x1c] ;  /* 0x00001c04ff007984 */ /* 0x000e640008000000 */
[----:B-1----:R-:W-:-:S13]  /*2a00*/  ISETP.NE.AND P0, PT, R0, RZ, PT ;  /* 0x000000ff0000720c */ /* 0x002fda0003f05270 */
[----:B------:R-:W-:Y:S05]  /*2a10*/  @P0 BRA `(.L_x_48) ;  /* 0x0000000000580947 */ /* 0x000fea0003800000 */
[----:B------:R-:W-:-:S13]  /*2a20*/  ELECT P0, URZ, PT ;  /* 0x0000000000ff782f */ /* 0x000fda0003800000 */
[----:B------:R-:W-:Y:S05]  /*2a30*/  @!P0 BRA `(.L_x_49) ;  /* 0x0000000000608947 */ /* 0x000fea0003800000 */
[----:B------:R-:W-:Y:S01]  /*2a40*/  UMOV UR5, 0x10 ;  /* 0x0000001000057882 */ /* 0x000fe20000000000 */
[----:B------:R-:W-:Y:S01]  /*2a50*/  HFMA2 R0, -RZ, RZ, 0, 5.9604644775390625e-08 ;  /* 0x00000001ff007431 */ /* 0x000fe200000001ff */
[----:B------:R-:W-:-:S03]  /*2a60*/  MOV R2, 0xffff ;  /* 0x0000ffff00027802 */ /* 0x000fc60000000f00 */
[----:B------:R-:W-:Y:S04]  /*2a70*/  DEPBAR.LE SB1, 0x36 ;  /* 0x00009d800000791a */ /* 0x000fe80000000000 */
[----:B------:R-:W1:Y:S02]  /*2a80*/  UTCATOMSWS.FIND_AND_SET.ALIGN UP0, UR5, UR5 ;  /* 0x00000005000575e3 */ /* 0x000e640008000800 */
[----:B-1----:R-:W-:Y:S01]  /*2a90*/  MOV R3, UR5 ;  /* 0x0000000500037c02 */ /* 0x002fe20008000f00 */
[----:B------:R-:W-:Y:S06]  /*2aa0*/  BRA.U UP0, `(.L_x_50) ;  /* 0x0000000100187547 */ /* 0x000fec000b800000 */
.L_x_51:
[----:B------:R-:W-:Y:S05]  /*2ab0*/  NANOSLEEP 0x64 ;  /* 0x000000640000795d */ /* 0x000fea0003800000 */
[----:B------:R-:W-:-:S05]  /*2ac0*/  UMOV UR5, 0x10 ;  /* 0x0000001000057882 */ /* 0x000fca0000000000 */
[----:B------:R-:W-:Y:S04]  /*2ad0*/  DEPBAR.LE SB1, 0x36 ;  /* 0x00009d800000791a */ /* 0x000fe80000000000 */
[----:B------:R-:W1:Y:S02]  /*2ae0*/  UTCATOMSWS.FIND_AND_SET.ALIGN UP0, UR5, UR5 ;  /* 0x00000005000575e3 */ /* 0x000e640008000800 */
[----:B-1----:R-:W-:Y:S01]  /*2af0*/  MOV R3, UR5 ;  /* 0x0000000500037c02 */ /* 0x002fe20008000f00 */
[----:B------:R-:W-:Y:S05]  /*2b00*/  BRA.U !UP0, `(.L_x_51) ;  /* 0xfffffffd08e87547 */ /* 0x000fea000b83ffff */
.L_x_50:
[-C--:B------:R-:W-:Y:S02]  /*2b10*/  SHF.L.U32 R2, R2, R3.reuse, RZ ;  /* 0x0000000302027219 */ /* 0x080fe400000006ff */
[----:B------:R-:W-:Y:S01]  /*2b20*/  SHF.L.U32 R0, R0, R3, RZ ;  /* 0x0000000300007219 */ /* 0x000fe200000006ff */
[----:B------:R-:W-:Y:S02]  /*2b30*/  IMAD.SHL.U32 R3, R3, 0x20, RZ ;  /* 0x0000002003037824 */ /* 0x000fe400078e00ff */
[----:B------:R1:W-:Y:S04]  /*2b40*/  ATOMS.OR RZ, [UR4+0x14], R2 ;  /* 0x00001402ffff798c */ /* 0x0003e8000b000004 */
[----:B------:R1:W-:Y:S04]  /*2b50*/  ATOMS.OR RZ, [UR4+0x18], R0 ;  /* 0x00001800ffff798c */ /* 0x0003e8000b000004 */
[----:B------:R1:W-:Y:S01]  /*2b60*/  STS [UR37+0x110], R3 ;  /* 0x00011003ff007988 */ /* 0x0003e20008000825 */
[----:B------:R-:W-:Y:S05]  /*2b70*/  BRA `(.L_x_49) ;  /* 0x0000000000107947 */ /* 0x000fea0003800000 */
.L_x_48:
[----:B------:R-:W-:Y:S02]  /*2b80*/  MOV R0, 0xffffffff ;  /* 0xffffffff00007802 */ /* 0x000fe40000000f00 */
[----:B------:R-:W-:-:S03]  /*2b90*/  MOV R2, 0x2bc0 ;  /* 0x00002bc000027802 */ /* 0x000fc60000000f00 */
[----:B------:R1:W-:Y:S04]  /*2ba0*/  STS [UR37+0x110], R0 ;  /* 0x00011000ff007988 */ /* 0x0003e80008000825 */
[----:B-1-3-5:R-:W-:Y:S05]  /*2bb0*/  CALL.REL.NOINC `($__internal_1_$__cuda_sm10x_tcgen05_guardrail_trap_phase_invalid_during_alloc) ;  /* 0x0000008c00307944 */ /* 0x02afea0003c00000 */
.L_x_49:
[----:B------:R-:W-:Y:S05]  /*2bc0*/  WARPSYNC.ALL ;  /* 0x0000000000007948 */ /* 0x000fea0003800000 */
[----:B------:R-:W2:Y:S01]  /*2bd0*/  S2UR UR6, SR_CgaCtaId ;  /* 0x00000000000679c3 */ /* 0x000ea20000008800 */
[----:B------:R-:W-:Y:S01]  /*2be0*/  UMOV UR4, 0x400 ;  /* 0x0000040000047882 */ /* 0x000fe20000000000 */
[----:B------:R-:W-:-:S06]  /*2bf0*/  NOP ;  /* 0x0000000000007918 */ /* 0x000fcc0000000000 */
[----:B------:R-:W-:Y:S06]  /*2c00*/  BAR.ARV 0x6, 0xa0 ;  /* 0x0182800000007b1d */ /* 0x000fec0000002000 */
[----:B------:R-:W4:Y:S01]  /*2c10*/  LDCU UR7, c[0x0][0x38c] ;  /* 0x00007180ff0777ac */ /* 0x000f220008000800 */
[----:B------:R-:W-:Y:S01]  /*2c20*/  IMAD.MOV.U32 R11, RZ, RZ, 0x1 ;  /* 0x00000001ff0b7424 */ /* 0x000fe200078e00ff */
[----:B------:R-:W-:Y:S01]  /*2c30*/  CS2R R8, SRZ ;  /* 0x0000000000087805 */ /* 0x000fe2000001ff00 */
[----:B------:R-:W-:Y:S01]  /*2c40*/  IMAD.MOV.U32 R10, RZ, RZ, RZ ;  /* 0x000000ffff0a7224 */ /* 0x000fe200078e00ff */
[----:B------:R-:W-:Y:S01]  /*2c50*/  UMOV UR18, URZ ;  /* 0x000000ff00127c82 */ /* 0x000fe20008000000 */
[----:B------:R-:W-:Y:S01]  /*2c60*/  UMOV UR17, URZ ;  /* 0x000000ff00117c82 */ /* 0x000fe20008000000 */
[----:B------:R-:W-:Y:S01]  /*2c70*/  UMOV UR20, 0x0 ;  /* 0x0000000000147882 */ /* 0x000fe20000000000 */
[----:B------:R-:W-:Y:S01]  /*2c80*/  UMOV UR21, 0x8400010 ;  /* 0x0840001000157882 */ /* 0x000fe20000000000 */
[----:B--2---:R-:W-:Y:S01]  /*2c90*/  ULEA UR6, UR6, UR4, 0x18 ;  /* 0x0000000406067291 */ /* 0x004fe2000f8ec0ff */
[----:B------:R-:W2:Y:S03]  /*2ca0*/  LDCU UR4, c[0x0][0x38c] ;  /* 0x00007180ff0477ac */ /* 0x000ea60008000800 */
[----:B------:R-:W-:-:S02]  /*2cb0*/  UIADD3 UR11, UPT, UPT, UR6, 0xc400, URZ ;  /* 0x0000c400060b7890 */ /* 0x000fc4000fffe0ff */
[----:B----4-:R-:W-:-:S03]  /*2cc0*/  UIADD3 UR7, UPT, UPT, UR7, 0x1f, URZ ;  /* 0x0000001f07077890 */ /* 0x010fc6000fffe0ff */
[----:B-1----:R-:W1:Y:S01]  /*2cd0*/  LDS R0, [UR6+0x110] ;  /* 0x00011006ff007984 */ /* 0x002e620008000800 */
[----:B------:R-:W-:Y:S02]  /*2ce0*/  UIADD3 UR12, UPT, UPT, UR6, 0xf400, URZ ;  /* 0x0000f400060c7890 */ /* 0x000fe4000fffe0ff */
[----:B------:R-:W-:Y:S02]  /*2cf0*/  USHF.R.S32.HI UR5, URZ, 0x1f, UR7 ;  /* 0x0000001fff057899 */ /* 0x000fe40008011407 */
[----:B------:R-:W-:Y:S02]  /*2d00*/  USHF.R.U32.HI UR11, URZ, 0x4, UR11 ;  /* 0x00000004ff0b7899 */ /* 0x000fe4000801160b */
[----:B------:R-:W-:Y:S02]  /*2d10*/  ULEA.HI UR5, UR5, UR7, URZ, 0x5 ;  /* 0x0000000705057291 */ /* 0x000fe4000f8f28ff */
[----:B------:R-:W-:Y:S02]  /*2d20*/  USHF.R.U32.HI UR12, URZ, 0x4, UR12 ;  /* 0x00000004ff0c7899 */ /* 0x000fe4000801160c */
[----:B------:R-:W-:-:S02]  /*2d30*/  USHF.R.S32.HI UR5, URZ, 0x5, UR5 ;  /* 0x00000005ff057899 */ /* 0x000fc40008011405 */
[----:B------:R-:W-:Y:S02]  /*2d40*/  ULOP3.LUT UR11, UR11, 0x3fff, URZ, 0xc0, !UPT ;  /* 0x00003fff0b0b7892 */ /* 0x000fe4000f8ec0ff */
[----:B------:R-:W-:Y:S02]  /*2d50*/  UISETP.LT.AND UP0, UPT, UR5, 0x1, UPT ;  /* 0x000000010500788c */ /* 0x000fe4000bf01270 */
[----:B------:R-:W-:Y:S02]  /*2d60*/  ULOP3.LUT UR12, UR12, 0x3fff, URZ, 0xc0, !UPT ;  /* 0x00003fff0c0c7892 */ /* 0x000fe4000f8ec0ff */
[----:B------:R-:W-:Y:S02]  /*2d70*/  USEL UR10, UR5, 0x1, !UP0 ;  /* 0x00000001050a7887 */ /* 0x000fe4000c000000 */
[----:B------:R-:W-:Y:S02]  /*2d80*/  ULOP3.LUT UR11, UR11, 0x10000, URZ, 0xfc, !UPT ;  /* 0x000100000b0b7892 */ /* 0x000fe4000f8efcff */
[----:B------:R-:W-:-:S02]  /*2d90*/  ULOP3.LUT UR12, UR12, 0x10000, URZ, 0xfc, !UPT ;  /* 0x000100000c0c7892 */ /* 0x000fc4000f8efcff */
[----:B------:R-:W-:Y:S02]  /*2da0*/  UIADD3 UR10, UPT, UPT, -UR10, URZ, URZ ;  /* 0x000000ff0a0a7290 */ /* 0x000fe4000fffe1ff */
[----:B--2---:R-:W-:Y:S01]  /*2db0*/  UISETP.GE.AND UP3, UPT, UR4, 0x1, UPT ;  /* 0x000000010400788c */ /* 0x004fe2000bf66270 */
[----:B-1----:R-:W-:-:S15]  /*2dc0*/  R2UR UR19, R0 ;  /* 0x00000000001372ca */ /* 0x002fde00000e0000 */
.L_x_58:
[----:B------:R-:W-:Y:S02]  /*2dd0*/  LEA R0, R10, UR6, 0x3 ;  /* 0x000000060a007c11 */ /* 0x000fe4000f8e18ff */
[----:B------:R-:W-:Y:S02]  /*2de0*/  SHF.L.U32 R5, R9, 0x1f, RZ ;  /* 0x0000001f09057819 */ /* 0x000fe400000006ff */
[----:B------:R-:W-:Y:S01]  /*2df0*/  PLOP3.LUT P0, PT, PT, PT, UP3, 0x80, 0x8 ;  /* 0x000000000008781c */ /* 0x000fe20003f0f038 */
[----:B------:R-:W-:Y:S01]  /*2e00*/  VIADD R3, R0, 0x90 ;  /* 0x0000009000037836 */ /* 0x000fe20000000000 */
[----:B-1----:R-:W1:Y:S02]  /*2e10*/  SYNCS.PHASECHK.TRANS64.TRYWAIT P1, [R0+URZ+0x80], R5 ;  /* 0x00008005000075a7 */ /* 0x002e6400080211ff */
[----:B-1--4-:R-:W-:Y:S09]  /*2e20*/  @!P1 BRA `(.L_x_52) ;  /* 0x0000008000c89947 */ /* 0x012ff20003800000 */
.L_x_138:
[----:B------:R-:W-:Y:S01]  /*2e30*/  LEA R4, R10, UR6, 0x4 ;  /* 0x000000060a047c11 */ /* 0x000fe2000f8e20ff */
[----:B------:R-:W-:Y:S01]  /*2e40*/  @UP3 ULEA UR4, UR17, UR6, 0x3 ;  /* 0x0000000611043291 */ /* 0x000fe2000f8e18ff */
[----:B------:R-:W-:Y:S01]  /*2e50*/  PLOP3.LUT P2, PT, PT, PT, PT, 0x80, 0x8 ;  /* 0x000000000008781c */ /* 0x000fe20003f4f070 */
[----:B------:R-:W-:Y:S01]  /*2e60*/  ULEA UR9, UR18, UR6, 0x3 ;  /* 0x0000000612097291 */ /* 0x000fe2000f8e18ff */
[----:B------:R-:W-:Y:S02]  /*2e70*/  PRMT R3, RZ, 0x654, R3 ;  /* 0x00000654ff037816 */ /* 0x000fe40000000003 */
[----:B-1----:R-:W1:Y:S01]  /*2e80*/  LDS.128 R4, [R4+0xf0] ;  /* 0x0000f00004047984 */ /* 0x002e620000000c00 */
[----:B------:R-:W-:Y:S02]  /*2e90*/  @P0 SHF.L.U32 R2, R8, 0x1f, RZ ;  /* 0x0000001f08020819 */ /* 0x000fe400000006ff */
[----:B------:R-:W-:Y:S01]  /*2ea0*/  SHF.L.U32 R0, R11, 0x1f, RZ ;  /* 0x0000001f0b007819 */ /* 0x000fe200000006ff */
[----:B------:R-:W-:Y:S01]  /*2eb0*/  @!PT LDS RZ, [RZ] ;  /* 0x00000000fffff984 */ /* 0x000fe20000000800 */
[----:B------:R-:W-:Y:S01]  /*2ec0*/  @!PT LDS RZ, [RZ] ;  /* 0x00000000fffff984 */ /* 0x000fe20000000800 */
[----:B------:R-:W-:Y:S01]  /*2ed0*/  @!PT LDS RZ, [RZ] ;  /* 0x00000000fffff984 */ /* 0x000fe20000000800 */
[----:B------:R-:W-:Y:S01]  /*2ee0*/  @!PT LDS RZ, [RZ] ;  /* 0x00000000fffff984 */ /* 0x000fe20000000800 */
[----:B------:R2:W-:Y:S06]  /*2ef0*/  MEMBAR.ALL.CTA ;  /* 0x0000000000007992 */ /* 0x0005ec0000008000 */
[----:B--2---:R-:W2:Y:S02]  /*2f00*/  FENCE.VIEW.ASYNC.S ;  /* 0x00000000000073c6 */ /* 0x004ea40000000000 */
[----:B--2---:R2:W-:Y:S01]  /*2f10*/  SYNCS.ARRIVE.TRANS64.RED.A1T0 RZ, [R3+URZ], RZ ;  /* 0x000000ff03ff79a7 */ /* 0x0045e200081004ff */
[----:B------:R2:W4:Y:S01]  /*2f20*/  @P0 SYNCS.PHASECHK.TRANS64.TRYWAIT P2, [UR4], R2 ;  /* 0x00000002ff0005a7 */ /* 0x0005220008041104 */
[----:B-1----:R-:W-:Y:S01]  /*2f30*/  LOP3.LUT P1, RZ, R6, 0x1, RZ, 0xc0, !PT ;  /* 0x0000000106ff7812 */ /* 0x002fe2000782c0ff */
[----:B------:R-:W1:Y:S02]  /*2f40*/  SYNCS.PHASECHK.TRANS64.TRYWAIT P0, [UR9+0xb0], R0 ;  /* 0x0000b000ff0075a7 */ /* 0x000e640008001109 */
[----:B-12-4-:R-:W-:Y:S10]  /*2f50*/  @!P0 BRA `(.L_x_53) ;  /* 0x0000008000908947 */ /* 0x016ff40003800000 */
.L_x_140:
[----:B------:R-:W-:Y:S01]  /*2f60*/  IADD3 R10, PT, PT, R10, 0x1, RZ ;  /* 0x000000010a0a7810 */ /* 0x000fe20007ffe0ff */
[----:B------:R-:W-:Y:S06]  /*2f70*/  BRA.U !UP3, `(.L_x_54) ;  /* 0x000000010b887547 */ /* 0x000fec000b800000 */
[----:B------:R-:W-:Y:S02]  /*2f80*/  ULEA UR8, UR18, UR19, 0x8 ;  /* 0x0000001312087291 */ /* 0x000fe4000f8e40ff */
[----:B------:R-:W-:Y:S01]  /*2f90*/  UPLOP3.LUT UP4, UPT, UPT, UPT, UPT, 0x40, 0x4 ;  /* 0x000000000004789c */ /* 0x000fe20003f8e870 */
[----:B------:R-:W-:Y:S01]  /*2fa0*/  UMOV UR16, UR10 ;  /* 0x0000000a00107c82 */ /* 0x000fe20008000000 */
[----:B------:R-:W-:Y:S01]  /*2fb0*/  UMOV UR15, UR5 ;  /* 0x00000005000f7c82 */ /* 0x000fe20008000000 */
[----:B------:R-:W-:-:S08]  /*2fc0*/  UMOV UR14, UR17 ;  /* 0x00000011000e7c82 */ /* 0x000fd00008000000 */
.L_x_57:
[----:B------:R-:W-:Y:S02]  /*2fd0*/  UIADD3 UR16, UPT, UPT, UR16, 0x1, URZ ;  /* 0x0000000110107890 */ /* 0x000fe4000fffe0ff */
[----:B--2---:R-:W-:Y:S02]  /*2fe0*/  ULEA UR7, UR14, UR6, 0x3 ;  /* 0x000000060e077291 */ /* 0x004fe4000f8e18ff */
[----:B------:R-:W-:Y:S01]  /*2ff0*/  UISETP.NE.AND UP0, UPT, UR16, URZ, UPT ;  /* 0x000000ff1000728c */ /* 0x000fe2000bf05270 */
[----:B----4-:R-:W-:Y:S10]  /*3000*/  @P2 BRA `(.L_x_55) ;  /* 0x00000000000c2947 */ /* 0x010ff40003800000 */
[----:B-1----:R-:W-:Y:S04]  /*3010*/  SHF.L.U32 R3, R8, 0x1f, RZ ;  /* 0x0000001f08037819 */ /* 0x002fe800000006ff */
[----:B------:R-:W1:Y:S02]  /*3020*/  SYNCS.PHASECHK.TRANS64.TRYWAIT P0, [UR7], R3 ;  /* 0x00000003ff0075a7 */ /* 0x000e640008001107 */
[----:B-1----:R-:W-:Y:S05]  /*3030*/  @!P0 BRA `(.L_x_56) ;  /* 0x0000008000708947 */ /* 0x002fea0003800000 */
.L_x_55:
[----:B------:R-:W-:Y:S01]  /*3040*/  UISETP.NE.AND UP1, UPT, UR15, 0x1, UPT ;  /* 0x000000010f00788c */ /* 0x000fe2000bf25270 */
[----:B------:R-:W-:Y:S01]  /*3050*/  PLOP3.LUT P2, PT, PT, PT, PT, 0x80, 0x8 ;  /* 0x000000000008781c */ /* 0x000fe20003f4f070 */
[----:B------:R-:W-:Y:S02]  /*3060*/  UIADD3 UR17, UPT, UPT, UR14, 0x1, URZ ;  /* 0x000000010e117890 */ /* 0x000fe4000fffe0ff */
[----:B------:R-:W-:Y:S02]  /*3070*/  ULEA UR22, UR14, UR12, 0x9 ;  /* 0x0000000c0e167291 */ /* 0x000fe4000f8e48ff */
[----:B------:R-:W-:Y:S01]  /*3080*/  UISETP.NE.AND UP2, UPT, UR17, 0x3, UPT ;  /* 0x000000031100788c */ /* 0x000fe2000bf45270 */
[----:B------:R-:W-:Y:S01]  /*3090*/  PLOP3.LUT P0, PT, PT, PT, UP1, 0x80, 0x8 ;  /* 0x000000000008781c */ /* 0x000fe20003f0f018 */
[----:B------:R-:W-:Y:S02]  /*30a0*/  ULEA UR24, UR14, UR11, 0x8 ;  /* 0x0000000b0e187291 */ /* 0x000fe4000f8e40ff */
[----:B------:R-:W-:Y:S02]  /*30b0*/  USEL UR13, URZ, 0x1, UP2 ;  /* 0x00000001ff0d7887 */ /* 0x000fe40009000000 */
[----:B------:R-:W-:Y:S02]  /*30c0*/  USEL UR17, UR17, URZ, UP2 ;  /* 0x000000ff11117287 */ /* 0x000fe40009000000 */
[----:B------:R-:W-:Y:S02]  /*30d0*/  UIADD3 UR7, UPT, UPT, UR7, 0x18, URZ ;  /* 0x0000001807077890 */ /* 0x000fe4000fffe0ff */
[----:B------:R-:W-:Y:S01]  /*30e0*/  @UP1 ULEA UR4, UR17, UR6, 0x3 ;  /* 0x0000000611041291 */ /* 0x000fe2000f8e18ff */
[----:B------:R-:W-:Y:S01]  /*30f0*/  LOP3.LUT R8, R8, UR13, RZ, 0x3c, !PT ;  /* 0x0000000d08087c12 */ /* 0x000fe2000f8e3cff */
[----:B------:R-:W-:Y:S01]  /*3100*/  UMOV UR23, 0xc0004010 ;  /* 0xc000401000177882 */ /* 0x000fe20000000000 */
[----:B------:R-:W-:Y:S01]  /*3110*/  UMOV UR25, 0xc0004010 ;  /* 0xc000401000197882 */ /* 0x000fe20000000000 */
[----:B------:R-:W-:Y:S01]  /*3120*/  UIADD3 UR15, UPT, UPT, UR15, -0x1, URZ ;  /* 0xffffffff0f0f7890 */ /* 0x000fe2000fffe0ff */
[----:B-1----:R-:W-:Y:S01]  /*3130*/  @P0 SHF.L.U32 R0, R8, 0x1f, RZ ;  /* 0x0000001f08000819 */ /* 0x002fe200000006ff */
[----:B------:R-:W-:Y:S03]  /*3140*/  UMOV UR14, UR17 ;  /* 0x00000011000e7c82 */ /* 0x000fe60008000000 */
[----:B------:R2:W4:Y:S01]  /*3150*/  @P0 SYNCS.PHASECHK.TRANS64.TRYWAIT P2, [UR4], R0 ;  /* 0x00000000ff0005a7 */ /* 0x0005220008041104 */
[----:B------:R2:W-:Y:S01]  /*3160*/  UTCQMMA gdesc[UR24], gdesc[UR22], tmem[UR8], tmem[UR20], idesc[UR21], UP4 ;  /* 0x00ff1416180075ea */ /* 0x0005e2000a000308 */
[----:B------:R-:W-:Y:S01]  /*3170*/  UPLOP3.LUT UP4, UPT, UPT, UPT, UPT, 0x80, 0x8 ;  /* 0x000000000008789c */ /* 0x000fe20003f8f070 */
[----:B------:R2:W-:Y:S01]  /*3180*/  UTCBAR [UR7], URZ ;  /* 0x000000ff070073e9 */ /* 0x0005e200080000ff */
[----:B------:R-:W-:Y:S09]  /*3190*/  BRA.U UP0, `(.L_x_57) ;  /* 0xfffffffd008c7547 */ /* 0x000ff2000b83ffff */
.L_x_54:
[----:B------:R-:W-:Y:S01]  /*31a0*/  UIADD3 UR18, UPT, UPT, UR18, 0x1, URZ ;  /* 0x0000000112127890 */ /* 0x000fe2000fffe0ff */
[C---:B------:R-:W-:Y:S01]  /*31b0*/  ISETP.NE.AND P0, PT, R10.reuse, 0x2, PT ;  /* 0x000000020a00780c */ /* 0x040fe20003f05270 */
[----:B------:R-:W-:Y:S02]  /*31c0*/  UIADD3 UR9, UPT, UPT, UR9, 0xa0, URZ ;  /* 0x000000a009097890 */ /* 0x000fe4000fffe0ff */
[----:B------:R-:W-:Y:S01]  /*31d0*/  UISETP.NE.AND UP0, UPT, UR18, 0x2, UPT ;  /* 0x000000021200788c */ /* 0x000fe2000bf05270 */
[----:B-12---:R-:W-:Y:S02]  /*31e0*/  SEL R0, RZ, 0x1, P0 ;  /* 0x00000001ff007807 */ /* 0x006fe40000000000 */
[----:B------:R-:W-:Y:S01]  /*31f0*/  SEL R10, R10, RZ, P0 ;  /* 0x000000ff0a0a7207 */ /* 0x000fe20000000000 */
[----:B------:R-:W-:Y:S01]  /*3200*/  USEL UR4, URZ, 0x1, UP0 ;  /* 0x00000001ff047887 */ /* 0x000fe20008000000 */
[----:B------:R-:W-:Y:S01]  /*3210*/  LOP3.LUT R9, R9, R0, RZ, 0x3c, !PT ;  /* 0x0000000009097212 */ /* 0x000fe200078e3cff */
[----:B------:R-:W-:Y:S01]  /*3220*/  USEL UR18, UR18, URZ, UP0 ;  /* 0x000000ff12127287 */ /* 0x000fe20008000000 */
[----:B------:R1:W-:Y:S03]  /*3230*/  UTCBAR [UR9], URZ ;  /* 0x000000ff090073e9 */ /* 0x0003e600080000ff */
[----:B------:R-:W-:Y:S01]  /*3240*/  LOP3.LUT R11, R11, UR4, RZ, 0x3c, !PT ;  /* 0x000000040b0b7c12 */ /* 0x000fe2000f8e3cff */
[----:B------:R-:W-:Y:S07]  /*3250*/  @P1 BRA `(.L_x_58) ;  /* 0xfffffff800dc1947 */ /* 0x000fee000383ffff */
[----:B------:R-:W2:Y:S01]  /*3260*/  S2UR UR4, SR_CgaCtaId ;  /* 0x00000000000479c3 */ /* 0x000ea20000008800 */
[----:B------:R-:W-:Y:S01]  /*3270*/  ELECT P0, URZ, PT ;  /* 0x0000000000ff782f */ /* 0x000fe20003800000 */
[----:B------:R-:W-:Y:S01]  /*3280*/  IMAD.MOV.U32 R0, RZ, RZ, 0x1 ;  /* 0x00000001ff007424 */ /* 0x000fe200078e00ff */
[----:B------:R-:W-:Y:S01]  /*3290*/  UIADD3 UR6, UPT, UPT, UR6, 0xb0, URZ ;  /* 0x000000b006067890 */ /* 0x000fe2000fffe0ff */
[----:B------:R-:W-:Y:S01]  /*32a0*/  SHF.L.U32 R3, R11, 0x1f, RZ ;  /* 0x0000001f0b037819 */ /* 0x000fe200000006ff */
[----:B------:R-:W-:-:S03]  /*32b0*/  UMOV UR5, 0x40 ;  /* 0x0000004000057882 */ /* 0x000fc60000000000 */
[----:B------:R-:W-:Y:S01]  /*32c0*/  UVIRTCOUNT.DEALLOC.SMPOOL 0x80 ;  /* 0x000000800000784c */ /* 0x000fe20000000000 */
[----:B--2---:R-:W-:Y:S02]  /*32d0*/  ULEA UR4, UR4, UR5, 0x18 ;  /* 0x0000000504047291 */ /* 0x004fe4000f8ec0ff */
[----:B------:R-:W-:-:S07]  /*32e0*/  ULEA UR5, UR18, UR6, 0x3 ;  /* 0x0000000612057291 */ /* 0x000fce000f8e18ff */
[----:B------:R2:W-:Y:S02]  /*32f0*/  @P0 STS.U8 [UR4+0x1c], R0 ;  /* 0x00001c00ff000988 */ /* 0x0005e40008000004 */
[----:B------:R-:W3:Y:S02]  /*3300*/  SYNCS.PHASECHK.TRANS64.TRYWAIT P0, [UR5], R3 ;  /* 0x00000003ff0075a7 */ /* 0x000ee40008001105 */
[----:B--23--:R-:W-:Y:S05]  /*3310*/  @!P0 BRA `(.L_x_59) ;  /* 0x0000007c00d08947 */ /* 0x00cfea0003800000 */
.L_x_143:
[----:B------:R-:W-:-:S04]  /*3320*/  UIADD3 UR7, UPT, UPT, UR18, 0x1, URZ ;  /* 0x0000000112077890 */ /* 0x000fc8000fffe0ff */
[----:B------:R-:W-:-:S04]  /*3330*/  UISETP.NE.AND UP0, UPT, UR7, 0x2, UPT ;  /* 0x000000020700788c */ /* 0x000fc8000bf05270 */
[----:B------:R-:W-:Y:S02]  /*3340*/  USEL UR5, URZ, 0x1, UP0 ;  /* 0x00000001ff057887 */ /* 0x000fe40008000000 */
[----:B------:R-:W-:-:S04]  /*3350*/  USEL UR7, UR7, URZ, UP0 ;  /* 0x000000ff07077287 */ /* 0x000fc80008000000 */
[----:B------:R-:W-:Y:S01]  /*3360*/  ULEA UR7, UR7, UR6, 0x3 ;  /* 0x0000000607077291 */ /* 0x000fe2000f8e18ff */
[----:B--2---:R-:W-:-:S04]  /*3370*/  LOP3.LUT R3, R11, UR5, RZ, 0x3c, !PT ;  /* 0x000000050b037c12 */ /* 0x004fc8000f8e3cff */
[----:B------:R-:W-:-:S04]  /*3380*/  SHF.L.U32 R3, R3, 0x1f, RZ ;  /* 0x0000001f03037819 */ /* 0x000fc800000006ff */
[----:B------:R-:W2:Y:S02]  /*3390*/  SYNCS.PHASECHK.TRANS64.TRYWAIT P0, [UR7], R3 ;  /* 0x00000003ff0075a7 */ /* 0x000ea40008001107 */
[----:B--2---:R-:W-:Y:S05]  /*33a0*/  @!P0 BRA `(.L_x_60) ;  /* 0x0000007c00c48947 */ /* 0x004fea0003800000 */
.L_x_145:
[----:B------:R-:W-:Y:S01]  /*33b0*/  NOP ;  /* 0x0000000000007918 */ /* 0x000fe20000000000 */
[----:B--2---:R-:W2:Y:S01]  /*33c0*/  LDS R0, [UR4+0x14] ;  /* 0x00001404ff007984 */ /* 0x004ea20008000800 */
[----:B------:R-:W-:Y:S01]  /*33d0*/  ULOP3.LUT UR6, UR19, 0xffff, URZ, 0xc0, !UPT ;  /* 0x0000ffff13067892 */ /* 0x000fe2000f8ec0ff */
[----:B------:R-:W-:Y:S01]  /*33e0*/  UMOV UR8, 0xffff ;  /* 0x0000ffff00087882 */ /* 0x000fe20000000000 */
[----:B------:R-:W-:Y:S02]  /*33f0*/  UMOV UR5, 0x1 ;  /* 0x0000000100057882 */ /* 0x000fe40000000000 */
[----:B------:R-:W-:-:S04]  /*3400*/  USHF.R.U32.HI UR6, URZ, 0x5, UR6 ;  /* 0x00000005ff067899 */ /* 0x000fc80008011606 */
[----:B------:R-:W-:Y:S02]  /*3410*/  USHF.L.U32 UR8, UR8, UR6, URZ ;  /* 0x0000000608087299 */ /* 0x000fe400080006ff */
[----:B------:R-:W-:-:S04]  /*3420*/  USHF.L.U32 UR5, UR5, UR6, URZ ;  /* 0x0000000605057299 */ /* 0x000fc800080006ff */
[----:B--2---:R-:W-:-:S04]  /*3430*/  LOP3.LUT R0, R0, UR8, RZ, 0xc0, !PT ;  /* 0x0000000800007c12 */ /* 0x004fc8000f8ec0ff */
[----:B------:R-:W-:-:S13]  /*3440*/  ISETP.NE.AND P0, PT, R0, UR8, PT ;  /* 0x0000000800007c0c */ /* 0x000fda000bf05270 */
[----:B------:R-:W-:Y:S05]  /*3450*/  @P0 BRA `(.L_x_61) ;  /* 0x0000000000580947 */ /* 0x000fea0003800000 */
[----:B------:R-:W2:Y:S02]  /*3460*/  LDS R0, [UR4+0x18] ;  /* 0x00001804ff007984 */ /* 0x000ea40008000800 */
[----:B--2---:R-:W-:-:S04]  /*3470*/  LOP3.LUT R0, R0, UR5, RZ, 0xc0, !PT ;  /* 0x0000000500007c12 */ /* 0x004fc8000f8ec0ff */
[----:B------:R-:W-:-:S13]  /*3480*/  ISETP.NE.AND P0, PT, R0, UR5, PT ;  /* 0x0000000500007c0c */ /* 0x000fda000bf05270 */
[----:B------:R-:W-:Y:S05]  /*3490*/  @P0 BRA `(.L_x_62) ;  /* 0x00000000003c0947 */ /* 0x000fea0003800000 */
[----:B------:R-:W2:Y:S01]  /*34a0*/  S2R R2, SR_LANEID ;  /* 0x0000000000027919 */ /* 0x000ea20000000000 */
[----:B------:R-:W-:Y:S01]  /*34b0*/  ULOP3.LUT UR8, URZ, UR8, URZ, 0x33, !UPT ;  /* 0x00000008ff087292 */ /* 0x000fe2000f8e33ff */
[----:B------:R-:W-:Y:S01]  /*34c0*/  LOP3.LUT R4, RZ, UR5, RZ, 0x33, !PT ;  /* 0x00000005ff047c12 */ /* 0x000fe2000f8e33ff */
[----:B------:R-:W-:Y:S02]  /*34d0*/  VOTEU.ANY UR7, UPT, PT ;  /* 0x0000000000077886 */ /* 0x000fe400038e0100 */
[----:B------:R-:W-:Y:S01]  /*34e0*/  UFLO.U32 UR7, UR7 ;  /* 0x00000007000772bd */ /* 0x000fe200080e0000 */
[----:B------:R-:W3:Y:S01]  /*34f0*/  REDUX UR5, R4 ;  /* 0x00000000040573c4 */ /* 0x000ee20000000000 */
[----:B------:R-:W-:-:S06]  /*3500*/  IMAD.U32 R0, RZ, RZ, UR8 ;  /* 0x00000008ff007e24 */ /* 0x000fcc000f8e00ff */
[----:B------:R1:W-:Y:S01]  /*3510*/  UTCATOMSWS.AND URZ, UR8 ;  /* 0x0000000800ff79e3 */ /* 0x0003e20008000000 */
[----:B------:R-:W4:Y:S01]  /*3520*/  REDUX UR6, R0 ;  /* 0x00000000000673c4 */ /* 0x000f220000000000 */
[----:B--2---:R-:W-:Y:S01]  /*3530*/  ISETP.EQ.U32.AND P0, PT, R2, UR7, PT ;  /* 0x0000000702007c0c */ /* 0x004fe2000bf02070 */
[----:B---3--:R-:W-:Y:S01]  /*3540*/  IMAD.U32 R2, RZ, RZ, UR5 ;  /* 0x00000005ff027e24 */ /* 0x008fe2000f8e00ff */
[----:B----4-:R-:W-:-:S11]  /*3550*/  MOV R3, UR6 ;  /* 0x0000000600037c02 */ /* 0x010fd60008000f00 */
[----:B------:R1:W-:Y:S04]  /*3560*/  @P0 ATOMS.AND RZ, [UR4+0x14], R3 ;  /* 0x00001403ffff098c */ /* 0x0003e8000a800004 */
[----:B------:R1:W-:Y:S01]  /*3570*/  @P0 ATOMS.AND RZ, [UR4+0x18], R2 ;  /* 0x00001802ffff098c */ /* 0x0003e2000a800004 */
[----:B------:R-:W-:Y:S05]  /*3580*/  BRA `(.L_x_63) ;  /* 0x0000000000147947 */ /* 0x000fea0003800000 */
.L_x_62:
[----:B------:R-:W-:Y:S02]  /*3590*/  MOV R2, 0x35b0 ;  /* 0x000035b000027802 */ /* 0x000fe40000000f00 */
[----:B-1--45:R-:W-:Y:S05]  /*35a0*/  CALL.REL.NOINC `($__internal_0_$__cuda_sm10x_tcgen05_guardrail_trap_col_being_dealloced_not_returned_by_alloc) ;  /* 0x0000008000a87944 */ /* 0x032fea0003c00000 */
[----:B------:R-:W-:Y:S05]  /*35b0*/  BRA `(.L_x_63) ;  /* 0x0000000000087947 */ /* 0x000fea0003800000 */
.L_x_61:
[----:B------:R-:W-:Y:S02]  /*35c0*/  MOV R2, 0x35e0 ;  /* 0x000035e000027802 */ /* 0x000fe40000000f00 */
[----:B-1--45:R-:W-:Y:S05]  /*35d0*/  CALL.REL.NOINC `($__internal_2_$__cuda_sm10x_tcgen05_guardrail_trap_unallocated_columns_being_dealloced) ;  /* 0x0000008000b47944 */ /* 0x032fea0003c00000 */
.L_x_63:
[----:B------:R-:W-:Y:S01]  /*35e0*/  NOP ;  /* 0x0000000000007918 */ /* 0x000fe20000000000 */
[----:B-1----:R-:W-:Y:S05]  /*35f0*/  EXIT ;  /* 0x000000000000794d */ /* 0x002fea0003800000 */
.L_x_47:
[----:B------:R-:W-:-:S09]  /*3600*/  UISETP.NE.OR UP2, UPT, UR8, 0x3, !UP2 ;  /* 0x000000030800788c */ /* 0x000fd2000d745670 */
[----:B------:R-:W-:Y:S05]  /*3610*/  BRA.U UP2, `(.L_x_64) ;  /* 0x0000001102147547 */ /* 0x000fea000b800000 */
[----:B------:R-:W1:Y:S01]  /*3620*/  LDC R0, c[0x0][0xb30] ;  /* 0x0002cc00ff007b82 */ /* 0x000e620000000800 */
[----:B------:R-:W2:Y:S01]  /*3630*/  LDCU.64 UR8, c[0x0][0x888] ;  /* 0x00011100ff0877ac */ /* 0x000ea20008000a00 */
[----:B------:R-:W-:Y:S02]  /*3640*/  HFMA2 R29, -RZ, RZ, 0, 0 ;  /* 0x00000000ff1d7431 */ /* 0x000fe400000001ff */
[----:B------:R-:W-:Y:S01]  /*3650*/  IMAD.MOV.U32 R31, RZ, RZ, 0x1 ;  /* 0x00000001ff1f7424 */ /* 0x000fe200078e00ff */
[----:B------:R-:W-:Y:S01]  /*3660*/  MOV R23, 0x2000 ;  /* 0x0000200000177802 */ /* 0x000fe20000000f00 */
[----:B------:R-:W4:Y:S01]  /*3670*/  LDCU.64 UR4, c[0x0][0x890] ;  /* 0x00011200ff0477ac */ /* 0x000f220008000a00 */
[----:B------:R-:W-:Y:S01]  /*3680*/  IMAD.MOV.U32 R30, RZ, RZ, RZ ;  /* 0x000000ffff1e7224 */ /* 0x000fe200078e00ff */
[----:B------:R-:W3:Y:S01]  /*3690*/  LDC R19, c[0x0][0x370] ;  /* 0x0000dc00ff137b82 */ /* 0x000ee20000000800 */
[----:B------:R-:W-:Y:S01]  /*36a0*/  UMOV UR7, 0x400 ;  /* 0x0000040000077882 */ /* 0x000fe20000000000 */
[----:B------:R-:W-:-:S02]  /*36b0*/  UPLOP3.LUT UP1, UPT, UPT, UPT, UPT, 0x40, 0x4 ;  /* 0x000000000004789c */ /* 0x000fc40003f2e870 */
[----:B------:R-:W-:-:S04]  /*36c0*/  ULEA UR7, UR37, UR7, 0x18 ;  /* 0x0000000725077291 */ /* 0x000fc8000f8ec0ff */
[----:B------:R-:W3:Y:S01]  /*36d0*/  LDC R2, c[0x0][0xb0c] ;  /* 0x0002c300ff027b82 */ /* 0x000ee20000000800 */
[----:B------:R-:W-:Y:S02]  /*36e0*/  UIADD3 UR13, UPT, UPT, UR7, 0x48, URZ ;  /* 0x00000048070d7890 */ /* 0x000fe4000fffe0ff */
[----:B--2---:R-:W-:Y:S02]  /*36f0*/  UISETP.NE.U32.AND UP2, UPT, UR8, URZ, UPT ;  /* 0x000000ff0800728c */ /* 0x004fe4000bf45070 */
[----:B------:R-:W-:Y:S02]  /*3700*/  UIADD3 UR33, UPT, UPT, UR7, 0x30, URZ ;  /* 0x0000003007217890 */ /* 0x000fe4000fffe0ff */
[----:B----4-:R-:W-:Y:S01]  /*3710*/  UISETP.NE.U32.AND UP3, UPT, UR4, URZ, UPT ;  /* 0x000000ff0400728c */ /* 0x010fe2000bf65070 */
[----:B------:R-:W2:Y:S01]  /*3720*/  LDC R18, c[0x0][0xb20] ;  /* 0x0002c800ff127b82 */ /* 0x000ea20000000800 */
[----:B-1----:R-:W-:Y:S01]  /*3730*/  ISETP.NE.AND P1, PT, R0, 0x1, PT ;  /* 0x000000010000780c */ /* 0x002fe20003f25270 */
[----:B------:R-:W-:-:S02]  /*3740*/  UISETP.NE.AND.EX UP2, UPT, UR9, URZ, UPT, UP2 ;  /* 0x000000ff0900728c */ /* 0x000fc4000bf45320 */
[----:B------:R-:W-:Y:S02]  /*3750*/  UIADD3 UR25, UPT, UPT, UR7, 0x38, URZ ;  /* 0x0000003807197890 */ /* 0x000fe4000fffe0ff */
[----:B------:R-:W-:Y:S02]  /*3760*/  UIADD3 UR17, UPT, UPT, UR7, 0x40, URZ ;  /* 0x0000004007117890 */ /* 0x000fe4000fffe0ff */
[----:B------:R-:W1:Y:S01]  /*3770*/  LDC.64 R32, c[0x0][0x348] ;  /* 0x0000d200ff207b82 */ /* 0x000e620000000a00 */
[----:B------:R-:W-:Y:S02]  /*3780*/  UPRMT UR13, UR37, 0x654, UR13 ;  /* 0x00000654250d7896 */ /* 0x000fe4000800000d */
[----:B------:R-:W-:-:S05]  /*3790*/  UISETP.NE.AND.EX UP3, UPT, UR5, URZ, UPT, UP3 ;  /* 0x000000ff0500728c */ /* 0x000fca000bf65330 */
[----:B------:R-:W4:Y:S08]  /*37a0*/  LDC.64 R16, c[0x0][0xb10] ;  /* 0x0002c400ff107b82 */ /* 0x000f300000000a00 */
[----:B------:R-:W1:Y:S08]  /*37b0*/  LDC.64 R6, c[0x0][0xb18] ;  /* 0x0002c600ff067b82 */ /* 0x000e700000000a00 */
[----:B------:R-:W1:Y:S08]  /*37c0*/  LDC.64 R4, c[0x0][0xb28] ;  /* 0x0002ca00ff047b82 */ /* 0x000e700000000a00 */
[----:B--23--:R-:W1:Y:S02]  /*37d0*/  LDC R22, c[0x0][0x374] ;  /* 0x0000dd00ff167b82 */ /* 0x00ce640000000800 */
.L_x_75:
[C---:B------:R-:W-:Y:S02]  /*37e0*/  LEA R0, R30.reuse, UR7, 0x3 ;  /* 0x000000071e007c11 */ /* 0x040fe4000f8e18ff */
[----:B------:R-:W-:Y:S02]  /*37f0*/  SHF.L.U32 R3, R29, 0x1f, RZ ;  /* 0x0000001f1d037819 */ /* 0x000fe400000006ff */
[----:B------:R-:W-:Y:S02]  /*3800*/  LEA R24, R30, UR7, 0x4 ;  /* 0x000000071e187c11 */ /* 0x000fe4000f8e20ff */
[----:B--2---:R-:W2:Y:S02]  /*3810*/  SYNCS.PHASECHK.TRANS64.TRYWAIT P0, [R0+URZ+0x80], R3 ;  /* 0x00008003000075a7 */ /* 0x004ea400080011ff */
[----:B--2---:R-:W-:Y:S05]  /*3820*/  @!P0 BRA `(.L_x_65) ;  /* 0x0000007800bc8947 */ /* 0x004fea0003800000 */
.L_x_146:
[----:B------:R-:W-:Y:S01]  /*3830*/  ISETP.GE.AND P0, PT, R72, 0x1, PT ;  /* 0x000000014800780c */ /* 0x000fe20003f06270 */
[----:B------:R-:W3:Y:S01]  /*3840*/  LDS.128 R24, [R24+0xf0] ;  /* 0x0000f00018187984 */ /* 0x000ee20000000c00 */
[----:B--2---:R-:W-:Y:S01]  /*3850*/  VIADD R0, R0, 0x90 ;  /* 0x0000009000007836 */ /* 0x004fe20000000000 */
[----:B------:R-:W-:Y:S01]  /*3860*/  @!PT LDS RZ, [RZ] ;  /* 0x00000000fffff984 */ /* 0x000fe20000000800 */
[----:B------:R-:W-:Y:S01]  /*3870*/  @!PT LDS RZ, [RZ] ;  /* 0x00000000fffff984 */ /* 0x000fe20000000800 */
[----:B------:R-:W-:Y:S01]  /*3880*/  @!PT LDS RZ, [RZ] ;  /* 0x00000000fffff984 */ /* 0x000fe20000000800 */
[----:B------:R-:W-:Y:S01]  /*3890*/  @!PT LDS RZ, [RZ] ;  /* 0x00000000fffff984 */ /* 0x000fe20000000800 */
[----:B------:R2:W-:Y:S06]  /*38a0*/  MEMBAR.ALL.CTA ;  /* 0x0000000000007992 */ /* 0x0005ec0000008000 */
[----:B--2---:R-:W2:Y:S01]  /*38b0*/  FENCE.VIEW.ASYNC.S ;  /* 0x00000000000073c6 */ /* 0x004ea20000000000 */
[----:B------:R-:W-:Y:S04]  /*38c0*/  PRMT R0, RZ, 0x654, R0 ;  /* 0x00000654ff007816 */ /* 0x000fe80000000000 */
[----:B--2---:R2:W-:Y:S01]  /*38d0*/  SYNCS.ARRIVE.TRANS64.RED.A1T0 RZ, [R0+URZ], RZ ;  /* 0x000000ff00ff79a7 */ /* 0x0045e200081004ff */
[----:B---3--:R-:W-:Y:S11]  /*38e0*/  LOP3.LUT P3, RZ, R26, 0x1, RZ, 0xc0, !PT ;  /* 0x000000011aff7812 */ /* 0x008ff6000786c0ff */
[----:B------:R-:W-:Y:S02]  /*38f0*/  @!UPT UIADD3 URZ, UPT, UPT, URZ, URZ, URZ ;  /* 0x000000fffffff290 */ /* 0x000fe4000fffe0ff */
[----:B------:R-:W-:Y:S02]  /*3900*/  @P3 MOV R13, R24 ;  /* 0x00000018000d3202 */ /* 0x000fe40000000f00 */
[----:B------:R-:W-:Y:S01]  /*3910*/  @P3 LOP3.LUT R8, R25, 0xffff, RZ, 0xc0, !PT ;  /* 0x0000ffff19083812 */ /* 0x000fe200078ec0ff */
[----:B--2---:R-:W-:Y:S06]  /*3920*/  @!P0 BRA `(.L_x_66) ;  /* 0x0000000000a48947 */ /* 0x004fec0003800000 */
[----:B-1----:R-:W-:Y:S01]  /*3930*/  IMAD.HI.U32 R35, R22, R7, RZ ;  /* 0x0000000716237227 */ /* 0x002fe200078e00ff */
[----:B------:R-:W-:Y:S02]  /*3940*/  ISETP.NE.AND P0, PT, R6, 0x1, PT ;  /* 0x000000010600780c */ /* 0x000fe40003f05270 */
[----:B------:R-:W-:Y:S01]  /*3950*/  ISETP.NE.AND P2, PT, R72, 0x1, PT ;  /* 0x000000014800780c */ /* 0x000fe20003f45270 */
[----:B----4-:R-:W-:Y:S01]  /*3960*/  IMAD.HI.U32 R34, R19, R16, RZ ;  /* 0x0000001013227227 */ /* 0x010fe200078e00ff */
[----:B------:R-:W-:Y:S02]  /*3970*/  SHF.R.U32.HI R35, RZ, R18, R35 ;  /* 0x00000012ff237219 */ /* 0x000fe40000011623 */
[----:B------:R-:W-:Y:S01]  /*3980*/  ISETP.NE.AND P4, PT, R2, 0x1, PT ;  /* 0x000000010200780c */ /* 0x000fe20003f85270 */
[----:B------:R-:W-:Y:S01]  /*3990*/  IMAD.HI.U32 R36, R13, R16, RZ ;  /* 0x000000100d247227 */ /* 0x000fe200078e00ff */
[----:B------:R-:W-:Y:S02]  /*39a0*/  SHF.R.U32.HI R34, RZ, R17, R34 ;  /* 0x00000011ff227219 */ /* 0x000fe40000011622 */
[----:B------:R-:W-:Y:S01]  /*39b0*/  SEL R3, R22, R35, !P0 ;  /* 0x0000002316037207 */ /* 0x000fe20004000000 */
[C---:B------:R-:W-:Y:S01]  /*39c0*/  IMAD.HI.U32 R35, R8.reuse, R7, RZ ;  /* 0x0000000708237227 */ /* 0x040fe200078e00ff */
[----:B------:R-:W-:Y:S02]  /*39d0*/  SEL R11, R19, R34, !P4 ;  /* 0x00000022130b7207 */ /* 0x000fe40006000000 */
[----:B------:R-:W-:Y:S01]  /*39e0*/  SHF.R.U32.HI R36, RZ, R17, R36 ;  /* 0x00000011ff247219 */ /* 0x000fe20000011624 */
[----:B------:R-:W-:Y:S01]  /*39f0*/  IMAD.HI.U32 R38, R3, R4, RZ ;  /* 0x0000000403267227 */ /* 0x000fe200078e00ff */
[----:B------:R-:W-:Y:S03]  /*3a00*/  SHF.R.U32.HI R35, RZ, R18, R35 ;  /* 0x00000012ff237219 */ /* 0x000fe60000011623 */
[----:B------:R-:W-:Y:S01]  /*3a10*/  IMAD.HI.U32 R34, R11, R4, RZ ;  /* 0x000000040b227227 */ /* 0x000fe200078e00ff */
[----:B------:R-:W-:Y:S02]  /*3a20*/  @P2 SHF.R.U32.HI R3, RZ, R5, R38 ;  /* 0x00000005ff032219 */ /* 0x000fe40000011626 */
[----:B------:R-:W-:Y:S02]  /*3a30*/  SEL R9, R8, R35, !P0 ;  /* 0x0000002308097207 */ /* 0x000fe40004000000 */
[----:B------:R-:W-:Y:S01]  /*3a40*/  @P2 SHF.R.U32.HI R11, RZ, R5, R34 ;  /* 0x00000005ff0b2219 */ /* 0x000fe20000011622 */
[C---:B------:R-:W-:Y:S01]  /*3a50*/  IMAD R10, R72.reuse, R3, RZ ;  /* 0x00000003480a7224 */ /* 0x040fe200078e02ff */
[----:B------:R-:W-:Y:S01]  /*3a60*/  SEL R3, R13, R36, !P4 ;  /* 0x000000240d037207 */ /* 0x000fe20006000000 */
[C---:B------:R-:W-:Y:S03]  /*3a70*/  IMAD.HI.U32 R14, R9.reuse, R4, RZ ;  /* 0x00000004090e7227 */ /* 0x040fe600078e00ff */
[----:B------:R-:W-:Y:S01]  /*3a80*/  ISETP.GE.AND P0, PT, R9, R10, PT ;  /* 0x0000000a0900720c */ /* 0x000fe20003f06270 */
[C---:B------:R-:W-:Y:S01]  /*3a90*/  IMAD R12, R72.reuse, R11, RZ ;  /* 0x0000000b480c7224 */ /* 0x040fe200078e02ff */
[-C--:B------:R-:W-:Y:S04]  /*3aa0*/  SHF.R.U32.HI R14, RZ, R5.reuse, R14 ;  /* 0x00000005ff0e7219 */ /* 0x080fe8000001160e */
[----:B------:R-:W-:Y:S02]  /*3ab0*/  ISETP.GE.OR P0, PT, R3, R12, P0 ;  /* 0x0000000c0300720c */ /* 0x000fe40000706670 */
[----:B------:R-:W-:Y:S05]  /*3ac0*/  SEL R15, R9, R14, !P2 ;  /* 0x0000000e090f7207 */ /* 0x000fea0005000000 */
[----:B------:R-:W-:Y:S04]  /*3ad0*/  IMAD.MOV R14, RZ, RZ, -R15 ;  /* 0x000000ffff0e7224 */ /* 0x000fe800078e0a0f */
[----:B------:R-:W-:Y:S02]  /*3ae0*/  IMAD R14, R72, R14, R9 ;  /* 0x0000000e480e7224 */ /* 0x000fe400078e0209 */
[C---:B------:R-:W-:Y:S05]  /*3af0*/  @!P0 IMAD.HI.U32 R10, R3.reuse, R4, RZ ;  /* 0x00000004030a8227 */ /* 0x040fea00078e00ff */
[----:B------:R-:W-:Y:S04]  /*3b00*/  @!P0 SHF.R.U32.HI R10, RZ, R5, R10 ;  /* 0x00000005ff0a8219 */ /* 0x000fe8000001160a */
[----:B------:R-:W-:Y:S01]  /*3b10*/  @!P0 SEL R0, R3, R10, !P2 ;  /* 0x0000000a03008207 */ /* 0x000fe20005000000 */
[----:B------:R-:W-:Y:S03]  /*3b20*/  IMAD.MOV R10, RZ, RZ, -R3 ;  /* 0x000000ffff0a7224 */ /* 0x000fe600078e0a03 */
[----:B------:R-:W-:Y:S01]  /*3b30*/  @!P0 IADD3 R15, PT, PT, R15, -R0, RZ ;  /* 0x800000000f0f8210 */ /* 0x000fe20007ffe0ff */
[----:B------:R-:W-:Y:S01]  /*3b40*/  @!P0 IMAD R0, R11, R14, R0 ;  /* 0x0000000e0b008224 */ /* 0x000fe200078e0200 */
[----:B------:R-:W-:Y:S01]  /*3b50*/  IADD3 R11, PT, PT, -R9, RZ, RZ ;  /* 0x000000ff090b7210 */ /* 0x000fe20007ffe1ff */
[----:B------:R-:W-:Y:S02]  /*3b60*/  IMAD R13, R2, R10, R13 ;  /* 0x0000000a020d7224 */ /* 0x000fe400078e020d */
[----:B------:R-:W-:Y:S02]  /*3b70*/  @!P0 IMAD R9, R15, R72, R3 ;  /* 0x000000480f098224 */ /* 0x000fe400078e0203 */
[----:B------:R-:W-:Y:S02]  /*3b80*/  @!P0 IMAD.MOV.U32 R3, RZ, RZ, R0 ;  /* 0x000000ffff038224 */ /* 0x000fe400078e0000 */
[----:B------:R-:W-:Y:S02]  /*3b90*/  IMAD R8, R6, R11, R8 ;  /* 0x0000000b06087224 */ /* 0x000fe400078e0208 */
[----:B------:R-:W-:Y:S02]  /*3ba0*/  IMAD R13, R3, R2, R13 ;  /* 0x00000002030d7224 */ /* 0x000fe400078e020d */
[----:B------:R-:W-:Y:S02]  /*3bb0*/  IMAD R8, R9, R6, R8 ;  /* 0x0000000609087224 */ /* 0x000fe400078e0208 */
.L_x_66:
[----:B------:R-:W-:Y:S05]  /*3bc0*/  BRA.U UP1, `(.L_x_67) ;  /* 0x0000000101107547 */ /* 0x000fea000b800000 */
[----:B------:R-:W-:Y:S04]  /*3bd0*/  MOV R0, UR6 ;  /* 0x0000000600007c02 */ /* 0x000fe80008000f00 */
[----:B------:R-:W-:Y:S04]  /*3be0*/  SHF.L.U32 R3, R0, 0x1f, RZ ;  /* 0x0000001f00037819 */ /* 0x000fe800000006ff */
[----:B------:R-:W2:Y:S02]  /*3bf0*/  SYNCS.PHASECHK.TRANS64.TRYWAIT P0, [UR7+0x78], R3 ;  /* 0x00007803ff0075a7 */ /* 0x000ea40008001107 */
[----:B--2---:R-:W-:Y:S05]  /*3c00*/  @!P0 BRA `(.L_x_68) ;  /* 0x0000007400d88947 */ /* 0x004fea0003800000 */
.L_x_67:
[----:B------:R-:W-:Y:S02]  /*3c10*/  R2UR UR35, R21 ;  /* 0x00000000152372ca */ /* 0x000fe400000e0000 */
[----:B------:R-:W-:Y:S02]  /*3c20*/  R2UR UR34, R20 ;  /* 0x00000000142272ca */ /* 0x000fe400000e0000 */
[----:B------:R-:W-:Y:S02]  /*3c30*/  ISETP.NE.U32.AND P2, PT, RZ, UR4, PT ;  /* 0x00000004ff007c0c */ /* 0x000fe4000bf45070 */
[----:B------:R-:W-:Y:S02]  /*3c40*/  SHF.L.U32 R12, R31, 0x1f, RZ ;  /* 0x0000001f1f0c7819 */ /* 0x000fe400000006ff */
[----:B------:R-:W-:Y:S05]  /*3c50*/  ISETP.NE.AND.EX P2, PT, RZ, UR5, PT, P2 ;  /* 0x00000005ff007c0c */ /* 0x000fea000bf45320 */
[----:B------:R-:W-:Y:S02]  /*3c60*/  USHF.L.U32 UR35, UR35, 0x7, URZ ;  /* 0x0000000723237899 */ /* 0x000fe400080006ff */
[----:B------:R-:W-:Y:S01]  /*3c70*/  USHF.L.U32 UR34, UR34, 0x8, URZ ;  /* 0x0000000822227899 */ /* 0x000fe200080006ff */
[----:B------:R-:W-:Y:S11]  /*3c80*/  BRA.U !UP3, `(.L_x_69) ;  /* 0x000000010b347547 */ /* 0x000ff6000b800000 */
[----:B------:R-:W-:Y:S01]  /*3c90*/  UPLOP3.LUT UP0, UPT, UPT, UPT, UP2, 0x80, 0x8 ;  /* 0x000000000008789c */ /* 0x000fe20003f0f020 */
[----:B--2---:R-:W-:Y:S02]  /*3ca0*/  HFMA2 R0, -RZ, RZ, 0, 5.9604644775390625e-08 ;  /* 0x00000001ff007431 */ /* 0x004fe400000001ff */
[----:B------:R-:W-:Y:S03]  /*3cb0*/  IMAD.MOV.U32 R171, RZ, RZ, 0x1 ;  /* 0x00000001ffab7424 */ /* 0x000fe600078e00ff */
[----:B------:R-:W-:Y:S05]  /*3cc0*/  PLOP3.LUT P0, PT, PT, PT, UP0, 0x80, 0x8 ;  /* 0x000000000008781c */ /* 0x000fea0003f0f008 */
[----:B------:R-:W2:Y:S01]  /*3cd0*/  @UP0 LDCU.64 UR10, c[0x0][0x888] ;  /* 0x00011100ff0a07ac */ /* 0x000ea20008000a00 */
[----:B------:R-:W-:Y:S07]  /*3ce0*/  @UP0 UIMAD UR8, UR36, UR4, URZ ;  /* 0x00000004240802a4 */ /* 0x000fee000f8e02ff */
[----:B------:R-:W-:Y:S01]  /*3cf0*/  @!P0 PRMT R171, R0, 0x7610, R171 ;  /* 0x0000761000ab8816 */ /* 0x000fe200000000ab */
[----:B--2---:R-:W-:Y:S03]  /*3d00*/  @UP0 UIMAD.WIDE UR10, UR8, 0x4, UR10 ;  /* 0x00000004080a08a5 */ /* 0x004fe6000f8e020a */
[----:B------:R-:W2:Y:S03]  /*3d10*/  @!UP0 LDCU UR8, c[0x0][0x880] ;  /* 0x00011000ff0887ac */ /* 0x000ea60008000800 */
[----:B------:R-:W-:Y:S01]  /*3d20*/  IMAD.U32 R10, RZ, RZ, UR10 ;  /* 0x0000000aff0a7e24 */ /* 0x000fe2000f8e00ff */
[----:B------:R-:W-:Y:S05]  /*3d30*/  MOV R11, UR11 ;  /* 0x0000000b000b7c02 */ /* 0x000fea0008000f00 */
[----:B-----5:R3:W5:Y:S02]  /*3d40*/  @P0 LDG.E R81, desc[UR46][R10.64] ;  /* 0x0000002e0a510981 */ /* 0x020764000c1e1900 */
[----:B--23--:R-:W-:Y:S07]  /*3d50*/  @!P0 IMAD.U32 R81, RZ, RZ, UR8 ;  /* 0x00000008ff518e24 */ /* 0x00cfee000f8e00ff */
.L_x_69:
[----:B-----5:R-:W-:Y:S01]  /*3d60*/  @!P2 FSETP.EQ.AND P0, PT, R81, RZ, PT ;  /* 0x000000ff5100a20b */ /* 0x020fe20003f02000 */
[----:B------:R-:W-:Y:S01]  /*3d70*/  @!UPT UIADD3 URZ, UPT, UPT, URZ, URZ, URZ ;  /* 0x000000fffffff290 */ /* 0x000fe2000fffe0ff */
[----:B------:R-:W-:Y:S11]  /*3d80*/  @!P2 BRA `(.L_x_70) ;  /* 0x000000000014a947 */ /* 0x000ff60003800000 */
[----:B------:R-:W-:Y:S02]  /*3d90*/  LOP3.LUT P2, RZ, R171, 0xff, RZ, 0xc0, !PT ;  /* 0x000000ffabff7812 */ /* 0x000fe4000784c0ff */
[----:B------:R-:W-:Y:S04]  /*3da0*/  PLOP3.LUT P0, PT, PT, PT, UP0, 0x80, 0x8 ;  /* 0x000000000008781c */ /* 0x000fe80003f0f008 */
[----:B------:R-:W-:Y:S07]  /*3db0*/  PLOP3.LUT P0, PT, P0, PT, PT, 0x8, 0x80 ;  /* 0x000000000080781c */ /* 0x000fee000070e170 */
[----:B------:R-:W-:Y:S11]  /*3dc0*/  @P2 FSETP.EQ.AND P0, PT, R81, RZ, PT ;  /* 0x000000ff5100220b */ /* 0x000ff60003f02000 */
[----:B------:R-:W-:Y:S02]  /*3dd0*/  @!UPT UIADD3 URZ, UPT, UPT, URZ, URZ, URZ ;  /* 0x000000fffffff290 */ /* 0x000fe4000fffe0ff */
.L_x_70:
[----:B------:R-:W3:Y:S01]  /*3de0*/  SYNCS.PHASECHK.TRANS64.TRYWAIT P2, [UR7+0x50], R12 ;  /* 0x0000500cff0075a7 */ /* 0x000ee20008041107 */
[----:B------:R-:W-:Y:S04]  /*3df0*/  ELECT P4, URZ, PT ;  /* 0x0000000000ff782f */ /* 0x000fe80003880000 */
[----:B------:R-:W-:Y:S11]  /*3e00*/  PLOP3.LUT P4, PT, P0, P4, PT, 0xf2, 0x2f ;  /* 0x00000000002f781c */ /* 0x000ff60000789e72 */
[----:B------:R-:W-:Y:S02]  /*3e10*/  @!UPT UIADD3 URZ, UPT, UPT, URZ, URZ, URZ ;  /* 0x000000fffffff290 */ /* 0x000fe4000fffe0ff */
[----:B-1----:R-:W-:Y:S05]  /*3e20*/  @!P4 IADD3 R9, P0, PT, R32, 0x580, RZ ;  /* 0x000005802009c810 */ /* 0x002fea0007f1e0ff */
[----:B--2---:R-:W-:Y:S01]  /*3e30*/  @!P4 IMAD.X R0, RZ, RZ, R33, P0 ;  /* 0x000000ffff00c224 */ /* 0x004fe200000e0621 */
[----:B---3--:R-:W-:Y:S07]  /*3e40*/  @!P2 BRA `(.L_x_71) ;  /* 0x000000740060a947 */ /* 0x008fee0003800000 */
.L_x_149:
[----:B------:R-:W-:Y:S01]  /*3e50*/  @!P4 R2UR UR8, R0 ;  /* 0x000000000008c2ca */ /* 0x000fe200000e0000 */
[----:B------:R-:W-:Y:S01]  /*3e60*/  VOTEU.ALL UP1, P4 ;  /* 0x0000000000ff7886 */ /* 0x000fe20002020000 */
[----:B------:R-:W-:Y:S01]  /*3e70*/  @!P4 R2UR UR9, R9 ;  /* 0x000000000909c2ca */ /* 0x000fe200000e0000 */
[----:B------:R-:W-:Y:S01]  /*3e80*/  @!P4 IMAD.MOV.U32 R0, RZ, RZ, 0x2000 ;  /* 0x00002000ff00c424 */ /* 0x000fe200078e00ff */
[----:B------:R-:W-:Y:S01]  /*3e90*/  UMOV UR10, 0x0 ;  /* 0x00000000000a7882 */ /* 0x000fe20000000000 */
[----:B------:R-:W-:Y:S01]  /*3ea0*/  UMOV UR11, 0x10000000 ;  /* 0x10000000000b7882 */ /* 0x000fe20000000000 */
[----:B------:R-:W-:Y:S01]  /*3eb0*/  @!UP1 UIADD3 UR32, UPT, UPT, UR7, 0x200, URZ ;  /* 0x0000020007209890 */ /* 0x000fe2000fffe0ff */
[----:B------:R-:W-:Y:S01]  /*3ec0*/  @!P4 IADD3 R9, P0, PT, R32, 0x580, RZ ;  /* 0x000005802009c810 */ /* 0x000fe20007f1e0ff */
[----:B------:R-:W-:Y:S05]  /*3ed0*/  VOTEU.ALL UP1, P4 ;  /* 0x0000000000ff7886 */ /* 0x000fea0002020000 */
[----:B------:R-:W-:Y:S01]  /*3ee0*/  IMAD.U32 R11, RZ, RZ, UR8 ;  /* 0x00000008ff0b7e24 */ /* 0x000fe2000f8e00ff */
[----:B------:R-:W-:Y:S01]  /*3ef0*/  UPRMT UR8, UR37, 0x654, UR33 ;  /* 0x0000065425087896 */ /* 0x000fe20008000021 */
[----:B------:R-:W-:Y:S03]  /*3f00*/  IMAD.U32 R10, RZ, RZ, UR9 ;  /* 0x00000009ff0a7e24 */ /* 0x000fe6000f8e00ff */
[----:B------:R-:W-:Y:S02]  /*3f10*/  @!P4 R2UR UR15, R11 ;  /* 0x000000000b0fc2ca */ /* 0x000fe400000e0000 */
[----:B------:R-:W-:Y:S11]  /*3f20*/  @!P4 R2UR UR14, R10 ;  /* 0x000000000a0ec2ca */ /* 0x000ff600000e0000 */
[----:B------:R-:W-:Y:S02]  /*3f30*/  @!UPT UIADD3 URZ, UPT, UPT, URZ, URZ, URZ ;  /* 0x000000fffffff290 */ /* 0x000fe4000fffe0ff */
[----:B------:R2:W-:Y:S01]  /*3f40*/  @!UP1 UTMALDG.3D [UR32], [UR14], desc[UR10] ;  /* 0x00000a200e0095b4 */ /* 0x0005e20008011000 */
[----:B------:R3:W-:Y:S01]  /*3f50*/  @!P4 SYNCS.ARRIVE.TRANS64.RED.A0TR RZ, [UR7+0x30], R0 ;  /* 0x00003000ffffc9a7 */ /* 0x0007e20008300407 */
[----:B------:R-:W-:Y:S01]  /*3f60*/  SYNCS.ARRIVE.TRANS64.RED.A1T0 RZ, [UR8], RZ ;  /* 0x000000ffffff79a7 */ /* 0x000fe20008100408 */
[----:B---3--:R-:W-:Y:S01]  /*3f70*/  @!P4 IMAD.X R0, RZ, RZ, R33, P0 ;  /* 0x000000ffff00c224 */ /* 0x008fe200000e0621 */
[----:B------:R-:W3:Y:S02]  /*3f80*/  SYNCS.PHASECHK.TRANS64.TRYWAIT P2, [UR7+0x58], R12 ;  /* 0x0000580cff0075a7 */ /* 0x000ee40008041107 */
[----:B--23--:R-:W-:Y:S05]  /*3f90*/  @!P2 BRA `(.L_x_72) ;  /* 0x000000740024a947 */ /* 0x00cfea0003800000 */
.L_x_151:
        /* <DEDUP_REMOVED lines=8> */
[----:B------:R-:W-:Y:S01]  /*4020*/  @!UP1 UIADD3 UR24, UPT, UPT, UR7, 0x2200, URZ ;  /* 0x0000220007189890 */ /* 0x000fe2000fffe0ff */
[----:B------:R-:W-:Y:S01]  /*4030*/  VOTEU.ALL UP1, P4 ;  /* 0x0000000000ff7886 */ /* 0x000fe20002020000 */
[----:B------:R-:W-:Y:S01]  /*4040*/  UMOV UR27, UR35 ;  /* 0x00000023001b7c82 */ /* 0x000fe20008000000 */
[----:B------:R-:W-:Y:S02]  /*4050*/  UMOV UR28, UR36 ;  /* 0x00000024001c7c82 */ /* 0x000fe40008000000 */
[----:B------:R-:W-:Y:S01]  /*4060*/  IMAD.U32 R11, RZ, RZ, UR8 ;  /* 0x00000008ff0b7e24 */ /* 0x000fe2000f8e00ff */
[----:B------:R-:W-:Y:S01]  /*4070*/  UPRMT UR8, UR37, 0x654, UR25 ;  /* 0x0000065425087896 */ /* 0x000fe20008000019 */
[----:B------:R-:W-:Y:S02]  /*4080*/  IMAD.U32 R10, RZ, RZ, UR9 ;  /* 0x00000009ff0a7e24 */ /* 0x000fe4000f8e00ff */
[----:B------:R-:W-:Y:S01]  /*4090*/  @!P4 IMAD.X R20, RZ, RZ, R33, P0 ;  /* 0x000000ffff14c224 */ /* 0x000fe200000e0621 */
[----:B------:R-:W-:Y:S02]  /*40a0*/  @!P4 R2UR UR15, R11 ;  /* 0x000000000b0fc2ca */ /* 0x000fe400000e0000 */
[----:B------:R-:W-:Y:S11]  /*40b0*/  @!P4 R2UR UR14, R10 ;  /* 0x000000000a0ec2ca */ /* 0x000ff600000e0000 */
[----:B------:R-:W-:Y:S02]  /*40c0*/  @!UPT UIADD3 URZ, UPT, UPT, URZ, URZ, URZ ;  /* 0x000000fffffff290 */ /* 0x000fe4000fffe0ff */
[----:B------:R2:W-:Y:S01]  /*40d0*/  @!UP1 UTMALDG.3D [UR24], [UR14], desc[UR10] ;  /* 0x00000a180e0095b4 */ /* 0x0005e20008011000 */
[----:B------:R2:W-:Y:S01]  /*40e0*/  @!P4 SYNCS.ARRIVE.TRANS64.RED.A0TR RZ, [UR7+0x38], R0 ;  /* 0x00003800ffffc9a7 */ /* 0x0005e20008300407 */
[----:B------:R-:W-:Y:S01]  /*40f0*/  SYNCS.ARRIVE.TRANS64.RED.A1T0 RZ, [UR8], RZ ;  /* 0x000000ffffff79a7 */ /* 0x000fe20008100408 */
[----:B------:R-:W3:Y:S02]  /*4100*/  SYNCS.PHASECHK.TRANS64.TRYWAIT P2, [UR7+0x60], R12 ;  /* 0x0000600cff0075a7 */ /* 0x000ee40008041107 */
[----:B--23--:R-:W-:Y:S05]  /*4110*/  @!P2 BRA `(.L_x_73) ;  /* 0x0000007000dca947 */ /* 0x00cfea0003800000 */
.L_x_153:
[----:B------:R-:W2:Y:S01]  /*4120*/  LDC.64 R14, c[0x0][0xb10] ;  /* 0x0002c400ff0e7b82 */ /* 0x000ea20000000a00 */
[----:B------:R-:W-:Y:S01]  /*4130*/  @!P4 R2UR UR8, R20 ;  /* 0x000000001408c2ca */ /* 0x000fe200000e0000 */
[----:B------:R-:W-:Y:S01]  /*4140*/  VOTEU.ALL UP1, P4 ;  /* 0x0000000000ff7886 */ /* 0x000fe20002020000 */
[----:B------:R-:W-:Y:S01]  /*4150*/  @!P4 R2UR UR9, R21 ;  /* 0x000000001509c2ca */ /* 0x000fe200000e0000 */
[----:B------:R-:W-:Y:S01]  /*4160*/  UMOV UR10, 0x0 ;  /* 0x00000000000a7882 */ /* 0x000fe20000000000 */
[----:B------:R-:W-:Y:S03]  /*4170*/  UMOV UR11, 0x10000000 ;  /* 0x10000000000b7882 */ /* 0x000fe60000000000 */
[----:B------:R-:W3:Y:S01]  /*4180*/  LDC.64 R10, c[0x0][0xb18] ;  /* 0x0002c600ff0a7b82 */ /* 0x000ee20000000a00 */
[----:B------:R-:W-:Y:S01]  /*4190*/  @!UP1 UIADD3 UR18, UPT, UPT, UR34, 0x80, URZ ;  /* 0x0000008022129890 */ /* 0x000fe2000fffe0ff */
[----:B------:R-:W-:Y:S01]  /*41a0*/  @P3 SHF.R.U32.HI R28, RZ, 0x10, R25 ;  /* 0x00000010ff1c3819 */ /* 0x000fe20000011619 */
[----:B------:R-:W-:Y:S01]  /*41b0*/  @!UP1 UIADD3 UR16, UPT, UPT, UR7, 0x4200, URZ ;  /* 0x0000420007109890 */ /* 0x000fe2000fffe0ff */
[----:B------:R-:W-:Y:S01]  /*41c0*/  VIADD R30, R30, 0x1 ;  /* 0x000000011e1e7836 */ /* 0x000fe20000000000 */
[----:B------:R-:W-:Y:S03]  /*41d0*/  VOTEU.ALL UP1, P4 ;  /* 0x0000000000ff7886 */ /* 0x000fe60002020000 */
[----:B------:R-:W5:Y:S01]  /*41e0*/  @!P1 LDC R0, c[0x0][0xb20] ;  /* 0x0002c800ff009b82 */ /* 0x000f620000000800 */
[----:B------:R-:W-:Y:S01]  /*41f0*/  UMOV UR19, UR35 ;  /* 0x0000002300137c82 */ /* 0x000fe20008000000 */
[----:B------:R-:W-:Y:S01]  /*4200*/  IMAD.U32 R21, RZ, RZ, UR8 ;  /* 0x00000008ff157e24 */ /* 0x000fe2000f8e00ff */
[----:B------:R-:W-:Y:S05]  /*4210*/  UMOV UR20, UR36 ;  /* 0x0000002400147c82 */ /* 0x000fea0008000000 */
[----:B-1----:R-:W1:Y:S01]  /*4220*/  @!P1 LDC R3, c[0x0][0xb0c] ;  /* 0x0002c300ff039b82 */ /* 0x002e620000000800 */
[----:B------:R-:W-:Y:S01]  /*4230*/  IMAD.U32 R20, RZ, RZ, UR9 ;  /* 0x00000009ff147e24 */ /* 0x000fe2000f8e00ff */
[----:B------:R-:W-:Y:S01]  /*4240*/  UPRMT UR8, UR37, 0x654, UR17 ;  /* 0x0000065425087896 */ /* 0x000fe20008000011 */
[----:B------:R-:W-:Y:S03]  /*4250*/  @!P4 R2UR UR15, R21 ;  /* 0x00000000150fc2ca */ /* 0x000fe600000e0000 */
[----:B------:R-:W-:Y:S01]  /*4260*/  @!P4 R2UR UR14, R20 ;  /* 0x00000000140ec2ca */ /* 0x000fe200000e0000 */
[----:B------:R-:W-:Y:S11]  /*4270*/  @!P4 IMAD.MOV.U32 R20, RZ, RZ, 0x2000 ;  /* 0x00002000ff14c424 */ /* 0x000ff600078e00ff */
[----:B------:R-:W-:Y:S01]  /*4280*/  @!UPT UIADD3 URZ, UPT, UPT, URZ, URZ, URZ ;  /* 0x000000fffffff290 */ /* 0x000fe2000fffe0ff */
[----:B------:R1:W-:Y:S01]  /*4290*/  @!UP1 UTMALDG.3D [UR16], [UR14], desc[UR10] ;  /* 0x00000a100e0095b4 */ /* 0x0003e20008011000 */
[----:B------:R1:W-:Y:S02]  /*42a0*/  @!P4 SYNCS.ARRIVE.TRANS64.RED.A0TR RZ, [UR7+0x40], R20 ;  /* 0x00004014ffffc9a7 */ /* 0x0003e40008300407 */
[----:B-1----:R-:W-:Y:S01]  /*42b0*/  @!P1 ISETP.NE.AND P2, PT, R3, 0x1, PT ;  /* 0x000000010300980c */ /* 0x002fe20003f45270 */
[C---:B--2---:R-:W-:Y:S01]  /*42c0*/  @!P1 IMAD.HI.U32 R14, R13.reuse, R14, RZ ;  /* 0x0000000e0d0e9227 */ /* 0x044fe200078e00ff */
[----:B---3--:R-:W-:Y:S03]  /*42d0*/  @!P1 ISETP.NE.AND P0, PT, R10, 0x1, PT ;  /* 0x000000010a00980c */ /* 0x008fe60003f05270 */
[C---:B------:R-:W-:Y:S01]  /*42e0*/  @!P1 IMAD.HI.U32 R11, R8.reuse, R11, RZ ;  /* 0x0000000b080b9227 */ /* 0x040fe200078e00ff */
[----:B------:R-:W-:Y:S04]  /*42f0*/  @!P1 SHF.R.U32.HI R14, RZ, R15, R14 ;  /* 0x0000000fff0e9219 */ /* 0x000fe8000001160e */
[----:B-----5:R-:W-:Y:S01]  /*4300*/  @!P1 SHF.R.U32.HI R9, RZ, R0, R11 ;  /* 0x00000000ff099219 */ /* 0x020fe2000001160b */
[----:B------:R-:W-:Y:S01]  /*4310*/  SYNCS.ARRIVE.TRANS64.RED.A1T0 RZ, [UR8], RZ ;  /* 0x000000ffffff79a7 */ /* 0x000fe20008100408 */
[----:B------:R-:W-:Y:S02]  /*4320*/  @!P1 SEL R14, R13, R14, !P2 ;  /* 0x0000000e0d0e9207 */ /* 0x000fe40005000000 */
[----:B------:R-:W-:Y:S01]  /*4330*/  @!P1 SEL R9, R8, R9, !P0 ;  /* 0x0000000908099207 */ /* 0x000fe20004000000 */
[----:B------:R-:W1:Y:S04]  /*4340*/  SYNCS.PHASECHK.TRANS64.TRYWAIT P5, [UR7+0x68], R12 ;  /* 0x0000680cff0075a7 */ /* 0x000e6800080a1107 */
[----:B------:R-:W-:Y:S02]  /*4350*/  @!P1 IMAD.IADD R0, R9, 0x1, -R14 ;  /* 0x0000000109009824 */ /* 0x000fe400078e0a0e */
[----:B------:R-:W-:Y:S02]  /*4360*/  @!P1 IMAD.IADD R9, R14, 0x1, -R9 ;  /* 0x000000010e099824 */ /* 0x000fe400078e0a09 */
[----:B------:R-:W-:Y:S02]  /*4370*/  @!P1 IMAD R13, R0, R3, R13 ;  /* 0x00000003000d9224 */ /* 0x000fe400078e020d */
[----:B------:R-:W-:Y:S01]  /*4380*/  @!P1 IMAD R8, R9, R10, R8 ;  /* 0x0000000a09089224 */ /* 0x000fe200078e0208 */
[----:B-1----:R-:W-:Y:S06]  /*4390*/  @!P5 BRA `(.L_x_74) ;  /* 0x000000700054d947 */ /* 0x002fec0003800000 */
.L_x_155:
[----:B-1----:R-:W-:Y:S01]  /*43a0*/  @!P4 IADD3 R3, P0, PT, R32, 0x580, RZ ;  /* 0x000005802003c810 */ /* 0x002fe20007f1e0ff */
[----:B------:R-:W-:Y:S01]  /*43b0*/  VOTEU.ALL UP1, P4 ;  /* 0x0000000000ff7886 */ /* 0x000fe20002020000 */
[----:B------:R-:W-:Y:S01]  /*43c0*/  UMOV UR18, 0x0 ;  /* 0x0000000000127882 */ /* 0x000fe20000000000 */
[----:B------:R-:W-:Y:S01]  /*43d0*/  UMOV UR19, 0x10000000 ;  /* 0x1000000000137882 */ /* 0x000fe20000000000 */
[----:B------:R-:W-:Y:S01]  /*43e0*/  @!P4 R2UR UR9, R3 ;  /* 0x000000000309c2ca */ /* 0x000fe200000e0000 */
[----:B------:R-:W-:Y:S01]  /*43f0*/  @!P4 IMAD.X R0, RZ, RZ, R33, P0 ;  /* 0x000000ffff00c224 */ /* 0x000fe200000e0621 */
[----:B------:R-:W-:Y:S01]  /*4400*/  @!UP1 UIADD3 UR10, UPT, UPT, UR34, 0xc0, URZ ;  /* 0x000000c0220a9890 */ /* 0x000fe2000fffe0ff */
[----:B------:R-:W-:Y:S01]  /*4410*/  ISETP.NE.AND P0, PT, R30, 0x2, PT ;  /* 0x000000021e00780c */ /* 0x000fe20003f05270 */
[----:B------:R-:W-:Y:S01]  /*4420*/  UMOV UR11, UR35 ;  /* 0x00000023000b7c82 */ /* 0x000fe20008000000 */
[----:B------:R-:W-:Y:S01]  /*4430*/  UMOV UR12, UR36 ;  /* 0x00000024000c7c82 */ /* 0x000fe20008000000 */
[----:B------:R-:W-:Y:S01]  /*4440*/  @!P4 R2UR UR8, R0 ;  /* 0x000000000008c2ca */ /* 0x000fe200000e0000 */
[----:B------:R-:W-:Y:S01]  /*4450*/  IMAD.IADD R20, R8, 0x1, R147 ;  /* 0x0000000108147824 */ /* 0x000fe200078e0293 */
[----:B------:R-:W-:Y:S01]  /*4460*/  @P3 R2UR UR36, R28 ;  /* 0x000000001c2432ca */ /* 0x000fe200000e0000 */
[----:B------:R-:W-:Y:S01]  /*4470*/  IMAD.IADD R21, R13, 0x1, R170 ;  /* 0x000000010d157824 */ /* 0x000fe200078e02aa */
[----:B------:R-:W-:Y:S02]  /*4480*/  SEL R0, RZ, 0x1, P0 ;  /* 0x00000001ff007807 */ /* 0x000fe40000000000 */
[----:B------:R-:W-:Y:S01]  /*4490*/  LOP3.LUT R31, R31, 0x1, RZ, 0x3c, !PT ;  /* 0x000000011f1f7812 */ /* 0x000fe200078e3cff */
[----:B------:R-:W-:Y:S01]  /*44a0*/  IMAD.U32 R10, RZ, RZ, UR9 ;  /* 0x00000009ff0a7e24 */ /* 0x000fe2000f8e00ff */
[----:B------:R-:W-:Y:S01]  /*44b0*/  @!UP1 UIADD3 UR9, UPT, UPT, UR7, 0x48, URZ ;  /* 0x0000004807099890 */ /* 0x000fe2000fffe0ff */
[----:B------:R-:W-:Y:S02]  /*44c0*/  LOP3.LUT R29, R29, R0, RZ, 0x3c, !PT ;  /* 0x000000001d1d7212 */ /* 0x000fe400078e3cff */
[----:B------:R-:W-:Y:S02]  /*44d0*/  SEL R30, R30, RZ, P0 ;  /* 0x000000ff1e1e7207 */ /* 0x000fe40000000000 */
[----:B------:R-:W-:Y:S01]  /*44e0*/  IMAD.U32 R11, RZ, RZ, UR8 ;  /* 0x00000008ff0b7e24 */ /* 0x000fe2000f8e00ff */
[----:B------:R-:W-:Y:S01]  /*44f0*/  @!P4 R2UR UR14, R10 ;  /* 0x000000000a0ec2ca */ /* 0x000fe200000e0000 */
[----:B------:R-:W-:Y:S01]  /*4500*/  @!UP1 UIADD3 UR8, UPT, UPT, UR7, 0x6200, URZ ;  /* 0x0000620007089890 */ /* 0x000fe2000fffe0ff */
[----:B------:R-:W-:Y:S02]  /*4510*/  VOTEU.ALL UP1, P4 ;  /* 0x0000000000ff7886 */ /* 0x000fe40002020000 */
[----:B------:R-:W-:Y:S11]  /*4520*/  @!P4 R2UR UR15, R11 ;  /* 0x000000000b0fc2ca */ /* 0x000ff600000e0000 */
[----:B------:R-:W-:Y:S02]  /*4530*/  @!UPT UIADD3 URZ, UPT, UPT, URZ, URZ, URZ ;  /* 0x000000fffffff290 */ /* 0x000fe4000fffe0ff */
[----:B------:R2:W-:Y:S01]  /*4540*/  @!UP1 UTMALDG.3D [UR8], [UR14], desc[UR18] ;  /* 0x000012080e0095b4 */ /* 0x0005e20008011000 */
[----:B------:R2:W-:Y:S01]  /*4550*/  @!P4 SYNCS.ARRIVE.TRANS64.RED.A0TR RZ, [UR7+0x48], R23 ;  /* 0x00004817ffffc9a7 */ /* 0x0005e20008300407 */
[----:B------:R-:W-:Y:S01]  /*4560*/  UPLOP3.LUT UP1, UPT, UPT, UPT, UPT, 0x80, 0x8 ;  /* 0x000000000008789c */ /* 0x000fe20003f2f070 */
[----:B------:R-:W-:Y:S01]  /*4570*/  SYNCS.ARRIVE.TRANS64.RED.A1T0 RZ, [UR13], RZ ;  /* 0x000000ffffff79a7 */ /* 0x000fe2000810040d */
[----:B------:R-:W-:Y:S09]  /*4580*/  @P3 BRA `(.L_x_75) ;  /* 0xfffffff000943947 */ /* 0x000ff2000383ffff */
[----:B------:R-:W-:-:S04]  /*4590*/  SHF.L.U32 R3, R31, 0x1f, RZ ;  /* 0x0000001f1f037819 */ /* 0x000fc800000006ff */
[----:B------:R-:W1:Y:S02]  /*45a0*/  SYNCS.PHASECHK.TRANS64.TRYWAIT P0, [UR7+0x50], R3 ;  /* 0x00005003ff0075a7 */ /* 0x000e640008001107 */
[----:B-1----:R-:W-:Y:S05]  /*45b0*/  @!P0 BRA `(.L_x_76) ;  /* 0x0000006c00e48947 */ /* 0x002fea0003800000 */
.L_x_157:
[----:B------:R-:W3:Y:S02]  /*45c0*/  SYNCS.PHASECHK.TRANS64.TRYWAIT P0, [UR7+0x58], R3 ;  /* 0x00005803ff0075a7 */ /* 0x000ee40008001107 */
[----:B---3--:R-:W-:Y:S05]  /*45d0*/  @!P0 BRA `(.L_x_77) ;  /* 0x0000006c00f48947 */ /* 0x008fea0003800000 */
.L_x_159:
[----:B------:R-:W3:Y:S02]  /*45e0*/  SYNCS.PHASECHK.TRANS64.TRYWAIT P0, [UR7+0x60], R3 ;  /* 0x00006003ff0075a7 */ /* 0x000ee40008001107 */
[----:B---3--:R-:W-:Y:S05]  /*45f0*/  @!P0 BRA `(.L_x_78) ;  /* 0x0000007000048947 */ /* 0x008fea0003800000 */
.L_x_161:
[----:B-1----:R-:W-:-:S07]  /*4600*/  MOV R0, UR7 ;  /* 0x0000000700007c02 */ /* 0x002fce0008000f00 */
.L_x_79:
[----:B-1----:R-:W-:-:S04]  /*4610*/  SHF.L.U32 R3, R31, 0x1f, RZ ;  /* 0x0000001f1f037819 */ /* 0x002fc800000006ff */
[----:B------:R1:W3:Y:S03]  /*4620*/  SYNCS.PHASECHK.TRANS64.TRYWAIT P0, [R0+URZ+0x68], R3 ;  /* 0x00006803000075a7 */ /* 0x0002e600080011ff */
[----:B---3--:R-:W-:Y:S05]  /*4630*/  @!P0 NANOSLEEP.SYNCS 0x989680 ;  /* 0x009896800000895d */ /* 0x008fea0003900000 */
[----:B------:R-:W3:Y:S02]  /*4640*/  @!P0 SYNCS.PHASECHK.TRANS64 P0, [R0+URZ+0x68], R3 ;  /* 0x00006803000085a7 */ /* 0x000ee400080010ff */
[----:B--23--:R-:W-:Y:S05]  /*4650*/  @P0 EXIT ;  /* 0x000000000000094d */ /* 0x00cfea0003800000 */
[----:B------:R-:W-:Y:S05]  /*4660*/  BRA `(.L_x_79) ;  /* 0xfffffffc00e87947 */ /* 0x000fea000383ffff */
.L_x_64:
[----:B------:R-:W-:-:S06]  /*4670*/  UISETP.GE.AND UP1, UPT, UR8, 0x4, UPT ;  /* 0x000000040800788c */ /* 0x000fcc000bf26270 */
[----:B------:R-:W-:-:S13]  /*4680*/  PLOP3.LUT P0, PT, PT, PT, UP1, 0x80, 0x8 ;  /* 0x000000000008781c */ /* 0x000fda0003f0f018 */
[----:B------:R-:W-:Y:S05]  /*4690*/  @!P0 EXIT ;  /* 0x000000000000894d */ /* 0x000fea0003800000 */
[----:B------:R-:W-:Y:S01]  /*46a0*/  BAR.SYNC.DEFER_BLOCKING 0x6, 0xa0 ;  /* 0x0182800000007b1d */ /* 0x000fe20000010000 */
[C---:B------:R-:W-:Y:S01]  /*46b0*/  IMAD.SHL.U32 R3, R185.reuse, 0x40, RZ ;  /* 0x00000040b9037824 */ /* 0x040fe200078e00ff */
[C---:B------:R-:W-:Y:S01]  /*46c0*/  LOP3.LUT R189, R185.reuse, 0x60, RZ, 0xc0, !PT ;  /* 0x00000060b9bd7812 */ /* 0x040fe200078ec0ff */
[C---:B------:R-:W-:Y:S01]  /*46d0*/  IMAD.SHL.U32 R172, R185.reuse, 0x8, RZ ;  /* 0x00000008b9ac7824 */ /* 0x040fe200078e00ff */
[C---:B------:R-:W-:Y:S01]  /*46e0*/  LOP3.LUT R187, R185.reuse, 0x2, RZ, 0xc0, !PT ;  /* 0x00000002b9bb7812 */ /* 0x040fe200078ec0ff */
[----:B------:R-:W-:Y:S01]  /*46f0*/  IMAD.U32 R79, R185, 0x10000, RZ ;  /* 0x00010000b94f7824 */ /* 0x000fe200078e00ff */
[----:B------:R-:W-:Y:S02]  /*4700*/  UMOV UR49, 0x400 ;  /* 0x0000040000317882 */ /* 0x000fe40000000000 */
[----:B------:R-:W1:Y:S01]  /*4710*/  LDC R177, c[0x0][0x370] ;  /* 0x0000dc00ffb17b82 */ /* 0x000e620000000800 */
[----:B------:R-:W-:Y:S01]  /*4720*/  ULEA UR49, UR37, UR49, 0x18 ;  /* 0x0000003125317291 */ /* 0x000fe2000f8ec0ff */
[----:B------:R-:W-:Y:S01]  /*4730*/  LOP3.LUT R5, R3, 0x180, RZ, 0xc0, !PT ;  /* 0x0000018003057812 */ /* 0x000fe200078ec0ff */
[----:B------:R-:W-:Y:S01]  /*4740*/  HFMA2 R191, -RZ, RZ, 0, 0 ;  /* 0x00000000ffbf7431 */ /* 0x000fe200000001ff */
[----:B------:R-:W-:Y:S01]  /*4750*/  LOP3.LUT R79, R79, 0x600000, RZ, 0xc0, !PT ;  /* 0x006000004f4f7812 */ /* 0x000fe200078ec0ff */
[----:B------:R-:W-:Y:S01]  /*4760*/  UIADD3 UR4, UPT, UPT, UR49, 0x8200, URZ ;  /* 0x0000820031047890 */ /* 0x000fe2000fffe0ff */
[----:B------:R-:W-:Y:S01]  /*4770*/  LOP3.LUT R172, R5, 0x30, R172, 0xf8, !PT ;  /* 0x0000003005ac7812 */ /* 0x000fe200078ef8ac */
[----:B------:R-:W-:Y:S01]  /*4780*/  IMAD.MOV.U32 R76, RZ, RZ, RZ ;  /* 0x000000ffff4c7224 */ /* 0x000fe200078e00ff */
[----:B------:R-:W2:Y:S01]  /*4790*/  LDC R74, c[0x0][0xb0c] ;  /* 0x0002c300ff4a7b82 */ /* 0x000ea20000000800 */
[----:B------:R-:W-:-:S02]  /*47a0*/  LOP3.LUT R185, R185, 0x4, RZ, 0xc0, !PT ;  /* 0x00000004b9b97812 */ /* 0x000fc400078ec0ff */
[----:B------:R-:W-:Y:S02]  /*47b0*/  CS2R R182, SRZ ;  /* 0x0000000000b67805 */ /* 0x000fe4000001ff00 */
[----:B------:R-:W-:Y:S02]  /*47c0*/  LOP3.LUT R172, R172, 0x1e40, R3, 0xf8, !PT ;  /* 0x00001e40acac7812 */ /* 0x000fe400078ef803 */
[----:B------:R-:W-:Y:S02]  /*47d0*/  CS2R R180, SRZ ;  /* 0x0000000000b47805 */ /* 0x000fe4000001ff00 */
[----:B------:R-:W-:Y:S01]  /*47e0*/  IADD3 R184, PT, PT, -R185, 0x2, RZ ;  /* 0x00000002b9b87810 */ /* 0x000fe20007ffe1ff */
[----:B------:R-:W-:Y:S01]  /*47f0*/  IMAD.MOV R176, RZ, RZ, -R187 ;  /* 0x000000ffffb07224 */ /* 0x000fe200078e0abb */
[----:B------:R-:W-:Y:S01]  /*4800*/  MOV R188, UR4 ;  /* 0x0000000400bc7c02 */ /* 0x000fe20008000f00 */
[----:B------:R-:W4:Y:S01]  /*4810*/  LDC R174, c[0x0][0xb20] ;  /* 0x0002c800ffae7b82 */ /* 0x000f220000000800 */
[----:B------:R-:W3:Y:S01]  /*4820*/  LDS R0, [UR49+0x110] ;  /* 0x00011031ff007984 */ /* 0x000ee20008000800 */
[----:B------:R-:W-:Y:S01]  /*4830*/  VIADD R186, R172, UR49 ;  /* 0x00000031acba7c36 */ /* 0x000fe20008000000 */
[----:B------:R-:W1:Y:S01]  /*4840*/  LDCU.64 UR52, c[0x0][0x348] ;  /* 0x00006900ff3477ac */ /* 0x000e620008000a00 */
[----:B------:R-:W-:-:S02]  /*4850*/  IMAD.MOV R175, RZ, RZ, -R185 ;  /* 0x000000ffffaf7224 */ /* 0x000fc400078e0ab9 */
[----:B------:R-:W-:Y:S01]  /*4860*/  VIADD R186, R186, 0x200 ;  /* 0x00000200baba7836 */ /* 0x000fe20000000000 */
[----:B------:R-:W1:Y:S01]  /*4870*/  LDCU.64 UR38, c[0x0][0x888] ;  /* 0x00011100ff2677ac */ /* 0x000e620008000a00 */
[----:B------:R-:W1:Y:S01]  /*4880*/  LDC R73, c[0x0][0xb30] ;  /* 0x0002cc00ff497b82 */ /* 0x000e620000000800 */
[----:B------:R-:W1:Y:S01]  /*4890*/  LDCU.64 UR44, c[0x0][0x890] ;  /* 0x00011200ff2c77ac */ /* 0x000e620008000a00 */
[----:B------:R-:W-:-:S06]  /*48a0*/  UIADD3 UR48, UPT, UPT, UR49, 0x200, URZ ;  /* 0x0000020031307890 */ /* 0x000fcc000fffe0ff */
[----:B------:R-:W1:Y:S08]  /*48b0*/  LDC.64 R168, c[0x0][0xb10] ;  /* 0x0002c400ffa87b82 */ /* 0x000e700000000a00 */
[----:B------:R-:W1:Y:S08]  /*48c0*/  LDC.64 R70, c[0x0][0xb18] ;  /* 0x0002c600ff467b82 */ /* 0x000e700000000a00 */
[----:B------:R-:W1:Y:S08]  /*48d0*/  LDC.64 R68, c[0x0][0xb28] ;  /* 0x0002ca00ff447b82 */ /* 0x000e700000000a00 */
[----:B------:R-:W1:Y:S01]  /*48e0*/  LDC.64 R166, c[0x0][0x8b0] ;  /* 0x00022c00ffa67b82 */ /* 0x000e620000000a00 */
[----:B---3--:R-:W-:-:S07]  /*48f0*/  IMAD.IADD R79, R0, 0x1, R79 ;  /* 0x00000001004f7824 */ /* 0x008fce00078e024f */
[----:B------:R-:W3:Y:S08]  /*4900*/  LDC.64 R164, c[0x0][0x8a8] ;  /* 0x00022a00ffa47b82 */ /* 0x000ef00000000a00 */
[----:B--2-4-:R-:W1:Y:S02]  /*4910*/  LDC R178, c[0x0][0x374] ;  /* 0x0000dd00ffb27b82 */ /* 0x014e640000000800 */
.L_x_124:
[C---:B------:R-:W-:Y:S02]  /*4920*/  LEA R0, R191.reuse, UR49, 0x3 ;  /* 0x00000031bf007c11 */ /* 0x040fe4000f8e18ff */
[----:B------:R-:W-:Y:S02]  /*4930*/  SHF.L.U32 R3, R182, 0x1f, RZ ;  /* 0x0000001fb6037819 */ /* 0x000fe400000006ff */
[----:B------:R-:W-:Y:S02]  /*4940*/  LEA R16, R191, UR49, 0x4 ;  /* 0x00000031bf107c11 */ /* 0x000fe4000f8e20ff */
[----:B------:R-:W2:Y:S02]  /*4950*/  SYNCS.PHASECHK.TRANS64.TRYWAIT P0, [R0+URZ+0x80], R3 ;  /* 0x00008003000075a7 */ /* 0x000ea400080011ff */
[----:B-12---:R-:W-:Y:S05]  /*4960*/  @!P0 BRA `(.L_x_80) ;  /* 0x0000006c00408947 */ /* 0x006fea0003800000 */
.L_x_162:
[----:B------:R-:W4:Y:S01]  /*4970*/  LDC.64 R12, c[0x0][0xb10] ;  /* 0x0002c400ff0c7b82 */ /* 0x000f220000000a00 */
[----:B------:R-:W3:Y:S01]  /*4980*/  LDS.128 R16, [R16+0xf0] ;  /* 0x0000f00010107984 */ /* 0x000ee20000000c00 */
[----:B-1----:R-:W-:Y:S01]  /*4990*/  ISETP.NE.AND P1, PT, R73, 0x1, PT ;  /* 0x000000014900780c */ /* 0x002fe20003f25270 */
[----:B--2---:R-:W-:Y:S01]  /*49a0*/  VIADD R0, R0, 0x90 ;  /* 0x0000009000007836 */ /* 0x004fe20000000000 */
[----:B------:R-:W-:Y:S04]  /*49b0*/  ISETP.GE.AND P0, PT, R72, 0x1, PT ;  /* 0x000000014800780c */ /* 0x000fe80003f06270 */
[----:B------:R-:W1:Y:S01]  /*49c0*/  LDC.64 R10, c[0x0][0xb18] ;  /* 0x0002c600ff0a7b82 */ /* 0x000e620000000a00 */
[----:B------:R-:W-:Y:S01]  /*49d0*/  PRMT R0, RZ, 0x654, R0 ;  /* 0x00000654ff007816 */ /* 0x000fe20000000000 */
[----:B------:R-:W-:Y:S01]  /*49e0*/  @!PT LDS RZ, [RZ] ;  /* 0x00000000fffff984 */ /* 0x000fe20000000800 */
[----:B------:R-:W-:Y:S01]  /*49f0*/  @!PT LDS RZ, [RZ] ;  /* 0x00000000fffff984 */ /* 0x000fe20000000800 */
[----:B------:R-:W-:Y:S01]  /*4a00*/  @!PT LDS RZ, [RZ] ;  /* 0x00000000fffff984 */ /* 0x000fe20000000800 */
[----:B------:R-:W-:Y:S01]  /*4a10*/  @!PT LDS RZ, [RZ] ;  /* 0x00000000fffff984 */ /* 0x000fe20000000800 */
[----:B------:R2:W-:Y:S06]  /*4a20*/  MEMBAR.ALL.CTA ;  /* 0x0000000000007992 */ /* 0x0005ec0000008000 */
[----:B--2---:R-:W2:Y:S01]  /*4a30*/  FENCE.VIEW.ASYNC.S ;  /* 0x00000000000073c6 */ /* 0x004ea20000000000 */
[----:B------:R-:W1:Y:S08]  /*4a40*/  @!P1 LDC R14, c[0x0][0xb20] ;  /* 0x0002c800ff0e9b82 */ /* 0x000e700000000800 */
[----:B------:R-:W1:Y:S01]  /*4a50*/  @!P1 LDC R9, c[0x0][0xb0c] ;  /* 0x0002c300ff099b82 */ /* 0x000e620000000800 */
[----:B--2---:R2:W-:Y:S01]  /*4a60*/  SYNCS.ARRIVE.TRANS64.RED.A1T0 RZ, [R0+URZ], RZ ;  /* 0x000000ff00ff79a7 */ /* 0x0045e200081004ff */
[----:B---3--:R-:W-:Y:S04]  /*4a70*/  LOP3.LUT P4, RZ, R18, 0x1, RZ, 0xc0, !PT ;  /* 0x0000000112ff7812 */ /* 0x008fe8000788c0ff */
[----:B------:R-:W-:Y:S09]  /*4a80*/  P2R R190, PR, RZ, 0x10 ;  /* 0x00000010ffbe7803 */ /* 0x000ff20000000000 */
[----:B------:R-:W-:Y:S02]  /*4a90*/  @P4 MOV R77, R16 ;  /* 0x00000010004d4202 */ /* 0x000fe40000000f00 */
[----:B------:R-:W-:Y:S01]  /*4aa0*/  @P4 LOP3.LUT R75, R17, 0xffff, RZ, 0xc0, !PT ;  /* 0x0000ffff114b4812 */ /* 0x000fe200078ec0ff */
[----:B--2-4-:R-:W-:Y:S06]  /*4ab0*/  @!P0 BRA `(.L_x_81) ;  /* 0x0000000000a48947 */ /* 0x014fec0003800000 */
[----:B------:R-:W-:Y:S01]  /*4ac0*/  IMAD.HI.U32 R23, R178, R71, RZ ;  /* 0x00000047b2177227 */ /* 0x000fe200078e00ff */
[----:B------:R-:W-:Y:S02]  /*4ad0*/  ISETP.NE.AND P0, PT, R70, 0x1, PT ;  /* 0x000000014600780c */ /* 0x000fe40003f05270 */
[----:B------:R-:W-:Y:S01]  /*4ae0*/  ISETP.NE.AND P2, PT, R72, 0x1, PT ;  /* 0x000000014800780c */ /* 0x000fe20003f45270 */
[----:B------:R-:W-:Y:S01]  /*4af0*/  IMAD.HI.U32 R22, R177, R168, RZ ;  /* 0x000000a8b1167227 */ /* 0x000fe200078e00ff */
[----:B------:R-:W-:Y:S02]  /*4b00*/  SHF.R.U32.HI R23, RZ, R174, R23 ;  /* 0x000000aeff177219 */ /* 0x000fe40000011617 */
[----:B------:R-:W-:Y:S01]  /*4b10*/  ISETP.NE.AND P3, PT, R74, 0x1, PT ;  /* 0x000000014a00780c */ /* 0x000fe20003f65270 */
[----:B------:R-:W-:Y:S01]  /*4b20*/  IMAD.HI.U32 R26, R77, R168, RZ ;  /* 0x000000a84d1a7227 */ /* 0x000fe200078e00ff */
[----:B------:R-:W-:Y:S02]  /*4b30*/  SHF.R.U32.HI R22, RZ, R169, R22 ;  /* 0x000000a9ff167219 */ /* 0x000fe40000011616 */
[----:B------:R-:W-:Y:S01]  /*4b40*/  SEL R3, R178, R23, !P0 ;  /* 0x00000017b2037207 */ /* 0x000fe20004000000 */
[----:B------:R-:W-:Y:S01]  /*4b50*/  IMAD.HI.U32 R23, R75, R71, RZ ;  /* 0x000000474b177227 */ /* 0x000fe200078e00ff */
[----:B------:R-:W-:Y:S02]  /*4b60*/  SEL R7, R177, R22, !P3 ;  /* 0x00000016b1077207 */ /* 0x000fe40005800000 */
[----:B------:R-:W-:Y:S01]  /*4b70*/  SHF.R.U32.HI R26, RZ, R169, R26 ;  /* 0x000000a9ff1a7219 */ /* 0x000fe2000001161a */
[-C--:B------:R-:W-:Y:S04]  /*4b80*/  IMAD.HI.U32 R22, R3, R68.reuse, RZ ;  /* 0x0000004403167227 */ /* 0x080fe800078e00ff */
[----:B------:R-:W-:Y:S01]  /*4b90*/  IMAD.HI.U32 R24, R7, R68, RZ ;  /* 0x0000004407187227 */ /* 0x000fe200078e00ff */
[-C--:B------:R-:W-:Y:S02]  /*4ba0*/  @P2 SHF.R.U32.HI R3, RZ, R69.reuse, R22 ;  /* 0x00000045ff032219 */ /* 0x080fe40000011616 */
[----:B------:R-:W-:Y:S02]  /*4bb0*/  SHF.R.U32.HI R22, RZ, R174, R23 ;  /* 0x000000aeff167219 */ /* 0x000fe40000011617 */
[----:B------:R-:W-:Y:S01]  /*4bc0*/  @P2 SHF.R.U32.HI R7, RZ, R69, R24 ;  /* 0x00000045ff072219 */ /* 0x000fe20000011618 */
[C---:B------:R-:W-:Y:S01]  /*4bd0*/  IMAD R2, R72.reuse, R3, RZ ;  /* 0x0000000348027224 */ /* 0x040fe200078e02ff */
[----:B------:R-:W-:Y:S02]  /*4be0*/  SEL R5, R75, R22, !P0 ;  /* 0x000000164b057207 */ /* 0x000fe40004000000 */
[----:B------:R-:W-:Y:S01]  /*4bf0*/  SEL R3, R77, R26, !P3 ;  /* 0x0000001a4d037207 */ /* 0x000fe20005800000 */
[----:B------:R-:W-:Y:S01]  /*4c00*/  IMAD R4, R72, R7, RZ ;  /* 0x0000000748047224 */ /* 0x000fe200078e02ff */
[C---:B------:R-:W-:Y:S01]  /*4c10*/  ISETP.GE.AND P0, PT, R5.reuse, R2, PT ;  /* 0x000000020500720c */ /* 0x040fe20003f06270 */
[----:B------:R-:W-:Y:S03]  /*4c20*/  IMAD.HI.U32 R6, R5, R68, RZ ;  /* 0x0000004405067227 */ /* 0x000fe600078e00ff */
[----:B------:R-:W-:Y:S01]  /*4c30*/  ISETP.GE.OR P0, PT, R3, R4, P0 ;  /* 0x000000040300720c */ /* 0x000fe20000706670 */
[----:B------:R-:W-:Y:S01]  /*4c40*/  IMAD.MOV R4, RZ, RZ, -R3 ;  /* 0x000000ffff047224 */ /* 0x000fe200078e0a03 */
[-C--:B------:R-:W-:Y:S03]  /*4c50*/  SHF.R.U32.HI R6, RZ, R69.reuse, R6 ;  /* 0x00000045ff067219 */ /* 0x080fe60000011606 */
[----:B------:R-:W-:Y:S01]  /*4c60*/  IMAD R77, R74, R4, R77 ;  /* 0x000000044a4d7224 */ /* 0x000fe200078e024d */
[----:B------:R-:W-:Y:S05]  /*4c70*/  SEL R15, R5, R6, !P2 ;  /* 0x00000006050f7207 */ /* 0x000fea0005000000 */
[----:B------:R-:W-:Y:S02]  /*4c80*/  IMAD.MOV R6, RZ, RZ, -R15 ;  /* 0x000000ffff067224 */ /* 0x000fe400078e0a0f */
[C---:B------:R-:W-:Y:S04]  /*4c90*/  @!P0 IMAD.HI.U32 R2, R3.reuse, R68, RZ ;  /* 0x0000004403028227 */ /* 0x040fe800078e00ff */
[----:B------:R-:W-:Y:S01]  /*4ca0*/  IMAD R6, R72, R6, R5 ;  /* 0x0000000648067224 */ /* 0x000fe200078e0205 */
[----:B------:R-:W-:Y:S04]  /*4cb0*/  @!P0 SHF.R.U32.HI R2, RZ, R69, R2 ;  /* 0x00000045ff028219 */ /* 0x000fe80000011602 */
[----:B------:R-:W-:Y:S02]  /*4cc0*/  @!P0 SEL R0, R3, R2, !P2 ;  /* 0x0000000203008207 */ /* 0x000fe40005000000 */
[----:B------:R-:W-:Y:S02]  /*4cd0*/  IADD3 R2, PT, PT, -R5, RZ, RZ ;  /* 0x000000ff05027210 */ /* 0x000fe40007ffe1ff */
[----:B------:R-:W-:Y:S01]  /*4ce0*/  @!P0 IADD3 R8, PT, PT, R15, -R0, RZ ;  /* 0x800000000f088210 */ /* 0x000fe20007ffe0ff */
[----:B------:R-:W-:Y:S02]  /*4cf0*/  @!P0 IMAD R0, R7, R6, R0 ;  /* 0x0000000607008224 */ /* 0x000fe400078e0200 */
[----:B------:R-:W-:Y:S02]  /*4d00*/  IMAD R75, R70, R2, R75 ;  /* 0x00000002464b7224 */ /* 0x000fe400078e024b */
[----:B------:R-:W-:Y:S02]  /*4d10*/  @!P0 IMAD R5, R8, R72, R3 ;  /* 0x0000004808058224 */ /* 0x000fe400078e0203 */
[----:B------:R-:W-:Y:S04]  /*4d20*/  @!P0 IMAD.MOV.U32 R3, RZ, RZ, R0 ;  /* 0x000000ffff038224 */ /* 0x000fe800078e0000 */
[----:B------:R-:W-:Y:S02]  /*4d30*/  IMAD R77, R3, R74, R77 ;  /* 0x0000004a034d7224 */ /* 0x000fe400078e024d */
[----:B------:R-:W-:Y:S07]  /*4d40*/  IMAD R75, R5, R70, R75 ;  /* 0x00000046054b7224 */ /* 0x000fee00078e024b */
.L_x_81:
[----:B-1----:R-:W-:Y:S01]  /*4d50*/  @!P1 ISETP.NE.AND P0, PT, R10, 0x1, PT ;  /* 0x000000010a00980c */ /* 0x002fe20003f05270 */
[----:B------:R-:W-:Y:S01]  /*4d60*/  @!P1 IMAD.HI.U32 R0, R77, R12, RZ ;  /* 0x0000000c4d009227 */ /* 0x000fe200078e00ff */
[----:B------:R-:W-:Y:S01]  /*4d70*/  @!P1 ISETP.NE.AND P2, PT, R9, 0x1, PT ;  /* 0x000000010900980c */ /* 0x000fe20003f45270 */
[----:B------:R-:W-:Y:S01]  /*4d80*/  ULOP3.LUT UP0, URZ, UR48, 0x1b0, URZ, 0xc0, !UPT ;  /* 0x000001b030ff7892 */ /* 0x000fe2000f80c0ff */
[----:B------:R-:W-:Y:S01]  /*4d90*/  R2UR UR42, R21 ;  /* 0x00000000152a72ca */ /* 0x000fe200000e0000 */
[----:B------:R-:W-:Y:S01]  /*4da0*/  @!P1 IMAD.HI.U32 R3, R75, R11, RZ ;  /* 0x0000000b4b039227 */ /* 0x000fe200078e00ff */
[----:B------:R-:W-:Y:S02]  /*4db0*/  @!P1 SHF.R.U32.HI R0, RZ, R13, R0 ;  /* 0x0000000dff009219 */ /* 0x000fe40000011600 */
[----:B------:R-:W-:Y:S01]  /*4dc0*/  R2UR UR41, R20 ;  /* 0x00000000142972ca */ /* 0x000fe200000e0000 */
[----:B------:R-:W-:Y:S01]  /*4dd0*/  VIADD R191, R191, 0x1 ;  /* 0x00000001bfbf7836 */ /* 0x000fe20000000000 */
[----:B------:R-:W-:Y:S02]  /*4de0*/  @!P1 SHF.R.U32.HI R2, RZ, R14, R3 ;  /* 0x0000000eff029219 */ /* 0x000fe40000011603 */
[----:B------:R-:W-:Y:S02]  /*4df0*/  @!P1 SEL R3, R77, R0, !P2 ;  /* 0x000000004d039207 */ /* 0x000fe40005000000 */
[----:B------:R-:W-:Y:S02]  /*4e00*/  @!P1 SEL R2, R75, R2, !P0 ;  /* 0x000000024b029207 */ /* 0x000fe40004000000 */
[----:B------:R-:W-:Y:S01]  /*4e10*/  @P4 SHF.R.U32.HI R179, RZ, 0x10, R17 ;  /* 0x00000010ffb34819 */ /* 0x000fe20000011611 */
[----:B------:R-:W-:Y:S02]  /*4e20*/  USHF.L.U32 UR42, UR42, 0x7, URZ ;  /* 0x000000072a2a7899 */ /* 0x000fe400080006ff */
[----:B------:R-:W-:Y:S02]  /*4e30*/  @!P1 IMAD.IADD R0, R2, 0x1, -R3 ;  /* 0x0000000102009824 */ /* 0x000fe400078e0a03 */
[----:B------:R-:W-:Y:S01]  /*4e40*/  @!P1 IMAD.IADD R2, R3, 0x1, -R2 ;  /* 0x0000000103029824 */ /* 0x000fe200078e0a02 */
[----:B------:R-:W-:Y:S01]  /*4e50*/  USHF.L.U32 UR41, UR41, 0x8, URZ ;  /* 0x0000000829297899 */ /* 0x000fe200080006ff */
[----:B------:R-:W-:Y:S02]  /*4e60*/  @!P1 IMAD R77, R0, R9, R77 ;  /* 0x00000009004d9224 */ /* 0x000fe400078e024d */
[----:B------:R-:W-:Y:S01]  /*4e70*/  @!P1 IMAD R75, R2, R10, R75 ;  /* 0x0000000a024b9224 */ /* 0x000fe200078e024b */
[----:B------:R-:W-:Y:S08]  /*4e80*/  BRA.U !UP0, `(.L_x_82) ;  /* 0x0000000108407547 */ /* 0x000ff0000b800000 */
[----:B------:R-:W1:Y:S01]  /*4e90*/  LDCU.64 UR8, c[0x4][0x88] ;  /* 0x01001100ff0877ac */ /* 0x000e620008000a00 */
[----:B------:R-:W-:Y:S01]  /*4ea0*/  MOV R3, 0x0 ;  /* 0x0000000000037802 */ /* 0x000fe20000000f00 */
[----:B------:R-:W-:Y:S02]  /*4eb0*/  HFMA2 R12, -RZ, RZ, 0, 5.9604644775390625e-08 ;  /* 0x00000001ff0c7431 */ /* 0x000fe400000001ff */
[----:B------:R-:W-:Y:S02]  /*4ec0*/  IMAD.MOV.U32 R8, RZ, RZ, 0x70 ;  /* 0x00000070ff087424 */ /* 0x000fe400078e00ff */
[----:B------:R-:W-:Y:S01]  /*4ed0*/  IMAD.MOV.U32 R13, RZ, RZ, RZ ;  /* 0x000000ffff0d7224 */ /* 0x000fe200078e00ff */
[----:B------:R-:W2:Y:S01]  /*4ee0*/  LDCU.64 UR6, c[0x4][0x90] ;  /* 0x01001200ff0677ac */ /* 0x000ea20008000a00 */
[----:B------:R-:W3:Y:S01]  /*4ef0*/  LDC.64 R2, c[0x4][R3] ;  /* 0x0100000003027b82 */ /* 0x000ee20000000a00 */
[----:B------:R-:W4:Y:S01]  /*4f00*/  LDCU.64 UR4, c[0x4][0x8] ;  /* 0x01000100ff0477ac */ /* 0x000f220008000a00 */
[----:B-1----:R-:W-:Y:S01]  /*4f10*/  MOV R5, UR9 ;  /* 0x0000000900057c02 */ /* 0x002fe20008000f00 */
[----:B------:R-:W-:Y:S01]  /*4f20*/  IMAD.U32 R4, RZ, RZ, UR8 ;  /* 0x00000008ff047e24 */ /* 0x000fe2000f8e00ff */
[----:B--2---:R-:W-:Y:S01]  /*4f30*/  MOV R7, UR7 ;  /* 0x0000000700077c02 */ /* 0x004fe20008000f00 */
[----:B------:R-:W-:Y:S01]  /*4f40*/  IMAD.U32 R6, RZ, RZ, UR6 ;  /* 0x00000006ff067e24 */ /* 0x000fe2000f8e00ff */
[----:B----4-:R-:W-:Y:S01]  /*4f50*/  MOV R11, UR5 ;  /* 0x00000005000b7c02 */ /* 0x010fe20008000f00 */
[----:B------:R-:W-:Y:S02]  /*4f60*/  IMAD.U32 R10, RZ, RZ, UR4 ;  /* 0x00000004ff0a7e24 */ /* 0x000fe4000f8e00ff */
[----:B------:R-:W-:Y:S07]  /*4f70*/  LEPC R20, `(.L_x_82) ;  /* 0x000000001014794e */ /* 0x000fee0000000000 */
[----:B---3-5:R-:W-:Y:S05]  /*4f80*/  CALL.ABS.NOINC R2 ;  /* 0x0000000002007343 */ /* 0x028fea0003c00000 */
.L_x_82:
[----:B------:R-:W-:Y:S01]  /*4f90*/  LOP3.LUT P0, RZ, R188, 0x1b0, RZ, 0xc0, !PT ;  /* 0x000001b0bcff7812 */ /* 0x000fe2000780c0ff */
[----:B------:R-:W-:Y:S11]  /*4fa0*/  BSSY.RECONVERGENT B6, `(.L_x_83) ;  /* 0x0000013000067945 */ /* 0x000ff60003800200 */
[----:B------:R-:W-:Y:S01]  /*4fb0*/  @!UPT UIADD3 URZ, UPT, UPT, URZ, URZ, URZ ;  /* 0x000000fffffff290 */ /* 0x000fe2000fffe0ff */
[----:B------:R-:W-:Y:S05]  /*4fc0*/  @!P0 BRA `(.L_x_84) ;  /* 0x0000000000408947 */ /* 0x000fea0003800000 */
        /* <DEDUP_REMOVED lines=16> */
.L_x_84:
[----:B------:R-:W-:Y:S05]  /*50d0*/  BSYNC.RECONVERGENT B6 ;  /* 0x0000000000067941 */ /* 0x000fea0003800200 */
.L_x_83:
[----:B------:R-:W-:Y:S01]  /*50e0*/  ISETP.NE.U32.AND P4, PT, R166, RZ, PT ;  /* 0x000000ffa600720c */ /* 0x000fe20003f85070 */
[----:B------:R-:W-:Y:S01]  /*50f0*/  UISETP.NE.AND UP2, UPT, UR50, URZ, UPT ;  /* 0x000000ff3200728c */ /* 0x000fe2000bf45270 */
[----:B------:R-:W-:Y:S01]  /*5100*/  ISETP.NE.U32.AND P2, PT, RZ, UR38, PT ;  /* 0x00000026ff007c0c */ /* 0x000fe2000bf45070 */
[----:B------:R-:W-:Y:S01]  /*5110*/  UISETP.NE.U32.AND UP1, UPT, UR44, URZ, UPT ;  /* 0x000000ff2c00728c */ /* 0x000fe2000bf25070 */
[----:B------:R-:W-:Y:S01]  /*5120*/  ISETP.NE.AND.EX P4, PT, R167, RZ, PT, P4 ;  /* 0x000000ffa700720c */ /* 0x000fe20003f85340 */
[----:B------:R-:W-:Y:S01]  /*5130*/  UPLOP3.LUT UP0, UPT, UPT, UPT, UPT, 0x40, 0x4 ;  /* 0x000000000004789c */ /* 0x000fe20003f0e870 */
[----:B------:R-:W-:Y:S01]  /*5140*/  ISETP.NE.AND.EX P2, PT, RZ, UR39, PT, P2 ;  /* 0x00000027ff007c0c */ /* 0x000fe2000bf45320 */
[----:B------:R-:W-:Y:S01]  /*5150*/  UISETP.NE.AND.EX UP1, UPT, UR45, URZ, UPT, UP1 ;  /* 0x000000ff2d00728c */ /* 0x000fe2000bf25310 */
[----:B------:R-:W-:Y:S04]  /*5160*/  PLOP3.LUT P1, PT, PT, PT, UP2, 0x80, 0x8 ;  /* 0x000000000008781c */ /* 0x000fe80003f2f028 */
[----:B------:R-:W-:Y:S06]  /*5170*/  @UP2 UPLOP3.LUT UP0, UPT, UPT, UPT, UP1, 0x80, 0x8 ;  /* 0x000000000008289c */ /* 0x000fec0003f0f010 */
[----:B------:R-:W-:Y:S01]  /*5180*/  PLOP3.LUT P0, PT, PT, PT, UP0, 0x80, 0x8 ;  /* 0x000000000008781c */ /* 0x000fe20003f0f008 */
[----:B------:R-:W-:Y:S01]  /*5190*/  @!UPT UIADD3 URZ, UPT, UPT, URZ, URZ, URZ ;  /* 0x000000fffffff290 */ /* 0x000fe2000fffe0ff */
[----:B------:R-:W-:Y:S11]  /*51a0*/  BRA.U !UP1, `(.L_x_85) ;  /* 0x0000000109387547 */ /* 0x000ff6000b800000 */
[----:B------:R-:W-:Y:S01]  /*51b0*/  UISETP.NE.U32.AND UP0, UPT, UR38, URZ, UPT ;  /* 0x000000ff2600728c */ /* 0x000fe2000bf05070 */
[----:B------:R-:W-:Y:S02]  /*51c0*/  HFMA2 R0, -RZ, RZ, 0, 5.9604644775390625e-08 ;  /* 0x00000001ff007431 */ /* 0x000fe400000001ff */
[----:B------:R-:W-:Y:S01]  /*51d0*/  IMAD.MOV.U32 R171, RZ, RZ, 0x1 ;  /* 0x00000001ffab7424 */ /* 0x000fe200078e00ff */
[----:B------:R-:W-:Y:S06]  /*51e0*/  UISETP.NE.AND.EX UP0, UPT, UR39, URZ, UPT, UP0 ;  /* 0x000000ff2700728c */ /* 0x000fec000bf05300 */
[----:B------:R-:W-:Y:S05]  /*51f0*/  PLOP3.LUT P3, PT, PT, PT, UP0, 0x80, 0x8 ;  /* 0x000000000008781c */ /* 0x000fea0003f6f008 */
[----:B------:R-:W1:Y:S01]  /*5200*/  @UP0 LDCU.64 UR6, c[0x0][0x888] ;  /* 0x00011100ff0607ac */ /* 0x000e620008000a00 */
[----:B------:R-:W-:Y:S07]  /*5210*/  @UP0 UIMAD UR4, UR36, UR44, URZ ;  /* 0x0000002c240402a4 */ /* 0x000fee000f8e02ff */
[----:B------:R-:W-:Y:S01]  /*5220*/  @!P3 PRMT R171, R0, 0x7610, R171 ;  /* 0x0000761000abb816 */ /* 0x000fe200000000ab */
[----:B-1----:R-:W-:Y:S03]  /*5230*/  @UP0 UIMAD.WIDE UR6, UR4, 0x4, UR6 ;  /* 0x00000004040608a5 */ /* 0x002fe6000f8e0206 */
[----:B------:R-:W1:Y:S03]  /*5240*/  @!UP0 LDCU UR4, c[0x0][0x880] ;  /* 0x00011000ff0487ac */ /* 0x000e660008000800 */
[----:B------:R-:W-:Y:S01]  /*5250*/  IMAD.U32 R2, RZ, RZ, UR6 ;  /* 0x00000006ff027e24 */ /* 0x000fe2000f8e00ff */
[----:B------:R-:W-:Y:S05]  /*5260*/  MOV R3, UR7 ;  /* 0x0000000700037c02 */ /* 0x000fea0008000f00 */
[----:B-----5:R2:W5:Y:S02]  /*5270*/  @P3 LDG.E R81, desc[UR46][R2.64] ;  /* 0x0000002e02513981 */ /* 0x020564000c1e1900 */
[----:B-12---:R-:W-:Y:S02]  /*5280*/  @!P3 IMAD.U32 R81, RZ, RZ, UR4 ;  /* 0x00000004ff51be24 */ /* 0x006fe4000f8e00ff */
.L_x_85:
[----:B------:R-:W-:Y:S05]  /*5290*/  @!P4 BRA `(.L_x_86) ;  /* 0x000000000020c947 */ /* 0x000fea0003800000 */
[----:B------:R-:W-:Y:S04]  /*52a0*/  ISETP.NE.U32.AND P3, PT, R164, RZ, PT ;  /* 0x000000ffa400720c */ /* 0x000fe80003f65070 */
[----:B------:R-:W-:Y:S11]  /*52b0*/  ISETP.NE.AND.EX P3, PT, R165, RZ, PT, P3 ;  /* 0x000000ffa500720c */ /* 0x000ff60003f65330 */
[----:B------:R-:W-:Y:S02]  /*52c0*/  @!UPT UIADD3 URZ, UPT, UPT, URZ, URZ, URZ ;  /* 0x000000fffffff290 */ /* 0x000fe4000fffe0ff */
[----:B------:R-:W1:Y:S01]  /*52d0*/  @P3 LDC.64 R2, c[0x0][0x8a8] ;  /* 0x00022a00ff023b82 */ /* 0x000e620000000a00 */
[----:B------:R-:W-:Y:S04]  /*52e0*/  @P3 IMAD R0, R166, UR36, RZ ;  /* 0x00000024a6003c24 */ /* 0x000fe8000f8e02ff */
[----:B-1----:R-:W-:Y:S05]  /*52f0*/  @P3 IMAD.WIDE R2, R0, 0x4, R2 ;  /* 0x0000000400023825 */ /* 0x002fea00078e0202 */
[----:B-----5:R1:W5:Y:S02]  /*5300*/  @P3 LDG.E R78, desc[UR46][R2.64] ;  /* 0x0000002e024e3981 */ /* 0x020364000c1e1900 */
[----:B-1----:R-:W2:Y:S02]  /*5310*/  @!P3 LDC R78, c[0x0][0x8a0] ;  /* 0x00022800ff4ebb82 */ /* 0x002ea40000000800 */
.L_x_86:
[----:B-----5:R-:W-:Y:S01]  /*5320*/  FSETP.NEU.AND P4, PT, R81, RZ, PT ;  /* 0x000000ff5100720b */ /* 0x020fe20003f8d000 */
[----:B------:R-:W-:Y:S01]  /*5330*/  BSSY B1, `(.L_x_87) ;  /* 0x0000047000017945 */ /* 0x000fe20003800000 */
[----:B------:R-:W-:Y:S01]  /*5340*/  SEL R5, RZ, 0xffffffff, P2 ;  /* 0xffffffffff057807 */ /* 0x000fe20001000000 */
[----:B------:R-:W-:Y:S01]  /*5350*/  IMAD.MOV.U32 R196, RZ, RZ, 0x1 ;  /* 0x00000001ffc47424 */ /* 0x000fe200078e00ff */
[----:B------:R-:W-:Y:S01]  /*5360*/  LOP3.LUT P3, RZ, R171, 0xff, RZ, 0xc0, !PT ;  /* 0x000000ffabff7812 */ /* 0x000fe2000786c0ff */
[C---:B------:R-:W-:Y:S01]  /*5370*/  IMAD R80, R76.reuse, 0x100, R79 ;  /* 0x000001004c507824 */ /* 0x040fe200078e024f */
[----:B------:R-:W-:Y:S02]  /*5380*/  @P1 SEL R0, RZ, 0xffffffff, P4 ;  /* 0xffffffffff001807 */ /* 0x000fe40002000000 */
[----:B------:R-:W-:Y:S02]  /*5390*/  CS2R R162, SRZ ;  /* 0x0000000000a27805 */ /* 0x000fe4000001ff00 */
[----:B------:R-:W-:Y:S02]  /*53a0*/  LEA R3, R181, UR49, 0x3 ;  /* 0x00000031b5037c11 */ /* 0x000fe4000f8e18ff */
[----:B------:R-:W-:Y:S02]  /*53b0*/  CS2R R160, SRZ ;  /* 0x0000000000a07805 */ /* 0x000fe4000001ff00 */
[----:B------:R-:W-:Y:S02]  /*53c0*/  @P0 SEL R0, R5, R0, !P3 ;  /* 0x0000000005000207 */ /* 0x000fe40005800000 */
[----:B------:R-:W-:Y:S02]  /*53d0*/  CS2R R158, SRZ ;  /* 0x00000000009e7805 */ /* 0x000fe4000001ff00 */
[----:B------:R-:W-:Y:S02]  /*53e0*/  LEA R193, R76, UR49, 0x3 ;  /* 0x000000314cc17c11 */ /* 0x000fe4000f8e18ff */
[----:B------:R-:W-:Y:S02]  /*53f0*/  CS2R R156, SRZ ;  /* 0x00000000009c7805 */ /* 0x000fe4000001ff00 */
[----:B------:R-:W-:Y:S02]  /*5400*/  @P1 LOP3.LUT R0, R0, 0x1, RZ, 0xc0, !PT ;  /* 0x0000000100001812 */ /* 0x000fe400078ec0ff */
[----:B------:R-:W-:Y:S02]  /*5410*/  CS2R R154, SRZ ;  /* 0x00000000009a7805 */ /* 0x000fe4000001ff00 */
[----:B------:R-:W-:Y:S02]  /*5420*/  SHF.L.U32 R2, R183, 0x1f, RZ ;  /* 0x0000001fb7027819 */ /* 0x000fe400000006ff */
[----:B------:R-:W-:Y:S02]  /*5430*/  CS2R R152, SRZ ;  /* 0x0000000000987805 */ /* 0x000fe4000001ff00 */
[----:B------:R-:W-:Y:S02]  /*5440*/  ISETP.NE.U32.OR P6, PT, R0, 0x1, !P1 ;  /* 0x000000010000780c */ /* 0x000fe40004fc5470 */
[----:B------:R-:W-:Y:S02]  /*5450*/  CS2R R150, SRZ ;  /* 0x0000000000967805 */ /* 0x000fe4000001ff00 */
[----:B------:R-:W-:Y:S02]  /*5460*/  PLOP3.LUT P2, PT, PT, PT, UP1, 0x80, 0x8 ;  /* 0x000000000008781c */ /* 0x000fe40003f4f018 */
[----:B------:R-:W-:Y:S02]  /*5470*/  CS2R R148, SRZ ;  /* 0x0000000000947805 */ /* 0x000fe4000001ff00 */
[----:B------:R-:W-:Y:S02]  /*5480*/  SEL R0, RZ, 0xffffffff, P4 ;  /* 0xffffffffff007807 */ /* 0x000fe40002000000 */
[----:B------:R-:W-:Y:S03]  /*5490*/  P2R R198, PR, RZ, 0x40 ;  /* 0x00000040ffc67803 */ /* 0x000fe60000000000 */
[----:B------:R-:W-:Y:S04]  /*54a0*/  @P6 SHF.L.U32 R4, R180, 0x1f, RZ ;  /* 0x0000001fb4046819 */ /* 0x000fe800000006ff */
[----:B------:R-:W-:Y:S01]  /*54b0*/  @P2 SEL R0, R5, R0, !P3 ;  /* 0x0000000005002207 */ /* 0x000fe20005800000 */
[----:B------:R-:W1:Y:S03]  /*54c0*/  @P6 SYNCS.PHASECHK.TRANS64.TRYWAIT P1, [R3+URZ+0x30], R4 ;  /* 0x00003004030065a7 */ /* 0x000e6600080211ff */
[----:B------:R-:W-:Y:S04]  /*54d0*/  LOP3.LUT R0, R0, 0x1, RZ, 0xc0, !PT ;  /* 0x0000000100007812 */ /* 0x000fe800078ec0ff */
[----:B------:R-:W-:Y:S04]  /*54e0*/  ISETP.NE.U32.AND P5, PT, R0, 0x1, PT ;  /* 0x000000010000780c */ /* 0x000fe80003fa5070 */
[----:B------:R-:W-:Y:S01]  /*54f0*/  P2R R197, PR, RZ, 0x20 ;  /* 0x00000020ffc57803 */ /* 0x000fe20000000000 */
[----:B------:R3:W4:Y:S01]  /*5500*/  SYNCS.PHASECHK.TRANS64.TRYWAIT P0, [R193+URZ+0xa0], R2 ;  /* 0x0000a002c10075a7 */ /* 0x00072200080011ff */
[----:B-1----:R-:W-:Y:S01]  /*5510*/  @P6 SEL R196, RZ, 0x1, !P1 ;  /* 0x00000001ffc46807 */ /* 0x002fe20004800000 */
[----:B---3--:R-:W-:Y:S06]  /*5520*/  @!P6 BRA `(.L_x_88) ;  /* 0x00000000009ce947 */ /* 0x008fec0003800000 */
[----:B------:R-:W-:Y:S01]  /*5530*/  @P5 IMAD R6, R181, 0x2000, R186 ;  /* 0x00002000b5065824 */ /* 0x000fe200078e02ba */
[----:B------:R-:W-:Y:S01]  /*5540*/  ISETP.NE.AND P1, PT, R196, RZ, PT ;  /* 0x000000ffc400720c */ /* 0x000fe20003f25270 */
[----:B------:R-:W-:Y:S01]  /*5550*/  BSSY B0, `(.L_x_89) ;  /* 0x0000010000007945 */ /* 0x000fe20003800000 */
[----:B------:R-:W-:Y:S01]  /*5560*/  CS2R R150, SRZ ;  /* 0x0000000000967805 */ /* 0x000fe2000001ff00 */
[--C-:B------:R-:W-:Y:S01]  /*5570*/  @P5 IMAD R7, R187, -0x10, R6.reuse ;  /* 0xfffffff0bb075824 */ /* 0x100fe200078e0206 */
[----:B------:R-:W-:Y:S01]  /*5580*/  CS2R R148, SRZ ;  /* 0x0000000000947805 */ /* 0x000fe2000001ff00 */
[----:B------:R-:W-:Y:S01]  /*5590*/  @P5 IMAD R5, R185, -0x10, R6 ;  /* 0xfffffff0b9055824 */ /* 0x000fe200078e0206 */
[----:B------:R-:W-:Y:S01]  /*55a0*/  CS2R R158, SRZ ;  /* 0x00000000009e7805 */ /* 0x000fe2000001ff00 */
[----:B------:R-:W-:Y:S01]  /*55b0*/  @P5 IMAD R4, R184, 0x10, R7 ;  /* 0x00000010b8045824 */ /* 0x000fe200078e0207 */
[----:B------:R-:W-:Y:S02]  /*55c0*/  CS2R R156, SRZ ;  /* 0x00000000009c7805 */ /* 0x000fe4000001ff00 */
[----:B------:R-:W-:Y:S02]  /*55d0*/  CS2R R154, SRZ ;  /* 0x00000000009a7805 */ /* 0x000fe4000001ff00 */
[----:B------:R-:W-:Y:S02]  /*55e0*/  CS2R R152, SRZ ;  /* 0x0000000000987805 */ /* 0x000fe4000001ff00 */
[----:B------:R-:W-:Y:S02]  /*55f0*/  CS2R R162, SRZ ;  /* 0x0000000000a27805 */ /* 0x000fe4000001ff00 */
[----:B------:R-:W-:Y:S01]  /*5600*/  CS2R R160, SRZ ;  /* 0x0000000000a07805 */ /* 0x000fe2000001ff00 */
[----:B------:R-:W-:Y:S06]  /*5610*/  @P1 BRA `(.L_x_90) ;  /* 0x00000000000c1947 */ /* 0x000fec0003800000 */
[----:B------:R-:W-:Y:S04]  /*5620*/  SHF.L.U32 R0, R180, 0x1f, RZ ;  /* 0x0000001fb4007819 */ /* 0x000fe800000006ff */
[----:B------:R-:W1:Y:S02]  /*5630*/  SYNCS.PHASECHK.TRANS64.TRYWAIT P1, [R3+URZ+0x30], R0 ;  /* 0x00003000030075a7 */ /* 0x000e6400080211ff */
[----:B-1----:R-:W-:Y:S05]  /*5640*/  @!P1 BRA `(.L_x_91) ;  /* 0x00000060001c9947 */ /* 0x002fea0003800000 */
.L_x_90:
[----:B------:R-:W-:Y:S05]  /*5650*/  BSYNC B0 ;  /* 0x0000000000007941 */ /* 0x000fea0003800000 */
.L_x_89:
[----:B------:R-:W-:Y:S01]  /*5660*/  ISETP.NE.AND P1, PT, R197, RZ, PT ;  /* 0x000000ffc500720c */ /* 0x000fe20003f25270 */
[----:B-1----:R-:W-:Y:S02]  /*5670*/  VIADD R3, R3, 0x50 ;  /* 0x0000005003037836 */ /* 0x002fe40000000000 */
[----:B------:R-:W-:Y:S02]  /*5680*/  IMAD.U32 R0, RZ, RZ, UR37 ;  /* 0x00000025ff007e24 */ /* 0x000fe4000f8e00ff */
[----:B------:R-:W-:Y:S03]  /*5690*/  VIADD R181, R181, 0x1 ;  /* 0x00000001b5b57836 */ /* 0x000fe60000000000 */
[----:B------:R-:W-:Y:S05]  /*56a0*/  PRMT R0, R0, 0x654, R3 ;  /* 0x0000065400007816 */ /* 0x000fea0000000003 */
[----:B------:R1:W3:Y:S04]  /*56b0*/  @P1 LDS.128 R148, [R6] ;  /* 0x0000000006941984 */ /* 0x0002e80000000c00 */
[----:B------:R1:W1:Y:S04]  /*56c0*/  @P1 LDS.128 R156, [R5+0x20] ;  /* 0x00002000059c1984 */ /* 0x0002680000000c00 */
[----:B------:R1:W1:Y:S04]  /*56d0*/  @P1 LDS.128 R152, [R7+0x10] ;  /* 0x0000100007981984 */ /* 0x0002680000000c00 */
[----:B------:R1:W1:Y:S01]  /*56e0*/  @P1 LDS.128 R160, [R4+0x10] ;  /* 0x0000100004a01984 */ /* 0x0002620000000c00 */
[C---:B------:R-:W-:Y:S01]  /*56f0*/  ISETP.NE.AND P1, PT, R181.reuse, 0x4, PT ;  /* 0x00000004b500780c */ /* 0x040fe20003f25270 */
[----:B------:R-:W-:Y:S01]  /*5700*/  @!PT LDS RZ, [RZ] ;  /* 0x00000000fffff984 */ /* 0x000fe20000000800 */
[----:B------:R-:W-:Y:S01]  /*5710*/  @!PT LDS RZ, [RZ] ;  /* 0x00000000fffff984 */ /* 0x000fe20000000800 */
[----:B------:R-:W-:Y:S01]  /*5720*/  @!PT LDS RZ, [RZ] ;  /* 0x00000000fffff984 */ /* 0x000fe20000000800 */
[----:B------:R-:W-:Y:S01]  /*5730*/  @!PT LDS RZ, [RZ] ;  /* 0x00000000fffff984 */ /* 0x000fe20000000800 */
[----:B------:R5:W-:Y:S06]  /*5740*/  MEMBAR.ALL.CTA ;  /* 0x0000000000007992 */ /* 0x000bec0000008000 */
[----:B-----5:R-:W5:Y:S01]  /*5750*/  FENCE.VIEW.ASYNC.S ;  /* 0x00000000000073c6 */ /* 0x020f620000000000 */
[----:B------:R-:W-:Y:S02]  /*5760*/  SEL R3, RZ, 0x1, P1 ;  /* 0x00000001ff037807 */ /* 0x000fe40000800000 */
[----:B------:R-:W-:Y:S02]  /*5770*/  SEL R181, R181, RZ, P1 ;  /* 0x000000ffb5b57207 */ /* 0x000fe40000800000 */
[----:B------:R-:W-:Y:S01]  /*5780*/  LOP3.LUT R180, R180, R3, RZ, 0x3c, !PT ;  /* 0x00000003b4b47212 */ /* 0x000fe200078e3cff */
[----:B-----5:R1:W-:Y:S06]  /*5790*/  SYNCS.ARRIVE.TRANS64.RED.A1T0 RZ, [R0+URZ], RZ ;  /* 0x000000ff00ff79a7 */ /* 0x0203ec00081004ff */
.L_x_88:
[----:B------:R-:W-:Y:S05]  /*57a0*/  BSYNC B1 ;  /* 0x0000000000017941 */ /* 0x000fea0003800000 */
.L_x_87:
[----:B-1----:R-:W-:Y:S04]  /*57b0*/  SHF.R.U32.HI R0, RZ, 0x15, R80 ;  /* 0x00000015ff007819 */ /* 0x002fe80000011650 */
[----:B------:R-:W-:Y:S01]  /*57c0*/  LOP3.LUT P1, RZ, R0, 0x3, R173, 0x48, !PT ;  /* 0x0000000300ff7812 */ /* 0x000fe200078248ad */
[----:B------:R-:W-:Y:S01]  /*57d0*/  @!UPT UIADD3 URZ, UPT, UPT, URZ, URZ, URZ ;  /* 0x000000fffffff290 */ /* 0x000fe2000fffe0ff */
[----:B----4-:R-:W-:Y:S11]  /*57e0*/  @P0 BRA `(.L_x_92) ;  /* 0x0000000000080947 */ /* 0x010ff60003800000 */
[----:B------:R-:W1:Y:S02]  /*57f0*/  SYNCS.PHASECHK.TRANS64.TRYWAIT P0, [R193+URZ+0xa0], R2 ;  /* 0x0000a002c10075a7 */ /* 0x000e6400080011ff */
[----:B-1----:R-:W-:Y:S05]  /*5800*/  @!P0 BRA `(.L_x_93) ;  /* 0x0000005c00c08947 */ /* 0x002fea0003800000 */
.L_x_92:
[----:B------:R-:W-:Y:S04]  /*5810*/  BSSY.RECONVERGENT B6, `(.L_x_94) ;  /* 0x0000012000067945 */ /* 0x000fe80003800200 */
[----:B------:R-:W-:Y:S05]  /*5820*/  @!P1 BRA `(.L_x_95) ;  /* 0x0000000000409947 */ /* 0x000fea0003800000 */
[----:B------:R-:W4:Y:S01]  /*5830*/  LDCU.64 UR8, c[0x4][0x78] ;  /* 0x01000f00ff0877ac */ /* 0x000f220008000a00 */
[----:B------:R-:W-:Y:S01]  /*5840*/  MOV R3, 0x0 ;  /* 0x0000000000037802 */ /* 0x000fe20000000f00 */
[----:B------:R-:W-:Y:S02]  /*5850*/  HFMA2 R12, -RZ, RZ, 0, 5.9604644775390625e-08 ;  /* 0x00000001ff0c7431 */ /* 0x000fe400000001ff */
[----:B------:R-:W-:Y:S02]  /*5860*/  IMAD.MOV.U32 R8, RZ, RZ, 0x192 ;  /* 0x00000192ff087424 */ /* 0x000fe400078e00ff */
[----:B------:R-:W-:Y:S01]  /*5870*/  IMAD.MOV.U32 R13, RZ, RZ, RZ ;  /* 0x000000ffff0d7224 */ /* 0x000fe200078e00ff */
[----:B------:R-:W5:Y:S01]  /*5880*/  LDCU.64 UR6, c[0x4][0x80] ;  /* 0x01001000ff0677ac */ /* 0x000f620008000a00 */
[----:B-1----:R-:W1:Y:S01]  /*5890*/  LDC.64 R2, c[0x4][R3] ;  /* 0x0100000003027b82 */ /* 0x002e620000000a00 */
[----:B------:R-:W2:Y:S01]  /*58a0*/  LDCU.64 UR4, c[0x4][0x18] ;  /* 0x01000300ff0477ac */ /* 0x000ea20008000a00 */
[----:B----4-:R-:W-:Y:S01]  /*58b0*/  MOV R5, UR9 ;  /* 0x0000000900057c02 */ /* 0x010fe20008000f00 */
[----:B------:R-:W-:Y:S01]  /*58c0*/  IMAD.U32 R4, RZ, RZ, UR8 ;  /* 0x00000008ff047e24 */ /* 0x000fe2000f8e00ff */
[----:B-----5:R-:W-:Y:S01]  /*58d0*/  MOV R7, UR7 ;  /* 0x0000000700077c02 */ /* 0x020fe20008000f00 */
[----:B------:R-:W-:Y:S01]  /*58e0*/  IMAD.U32 R6, RZ, RZ, UR6 ;  /* 0x00000006ff067e24 */ /* 0x000fe2000f8e00ff */
[----:B--2---:R-:W-:Y:S01]  /*58f0*/  MOV R11, UR5 ;  /* 0x00000005000b7c02 */ /* 0x004fe20008000f00 */
[----:B------:R-:W-:Y:S02]  /*5900*/  IMAD.U32 R10, RZ, RZ, UR4 ;  /* 0x00000004ff0a7e24 */ /* 0x000fe4000f8e00ff */
[----:B------:R-:W-:Y:S07]  /*5910*/  LEPC R20, `(.L_x_95) ;  /* 0x000000001014794e */ /* 0x000fee0000000000 */
[----:B-1-3--:R-:W-:Y:S05]  /*5920*/  CALL.ABS.NOINC R2 ;  /* 0x0000000002007343 */ /* 0x00afea0003c00000 */
.L_x_95:
[----:B------:R-:W-:Y:S05]  /*5930*/  BSYNC.RECONVERGENT B6 ;  /* 0x0000000000067941 */ /* 0x000fea0003800200 */
.L_x_94:
[-C--:B---3--:R-:W-:Y:S01]  /*5940*/  F2FP.F16.E4M3.UNPACK_B R83, R148.reuse ;  /* 0x00000094ff53723e */ /* 0x088fe200020006ff */
[----:B------:R-:W-:Y:S05]  /*5950*/  WARPSYNC.ALL ;  /* 0x0000000000007948 */ /* 0x000fea0003800000 */
[----:B------:R-:W-:Y:S01]  /*5960*/  R2UR UR4, R80 ;  /* 0x00000000500472ca */ /* 0x000fe200000e0000 */
[--C-:B------:R-:W-:Y:S01]  /*5970*/  HADD2.F32 R82, -RZ, R83.reuse.H0_H0 ;  /* 0x20000053ff527230 */ /* 0x100fe20000004100 */
[----:B------:R-:W-:Y:S01]  /*5980*/  F2FP.F16.E4M3.UNPACK_B R85, R148.H1 ;  /* 0x00000094ff55723e */ /* 0x000fe200030006ff */
[----:B------:R-:W-:Y:S01]  /*5990*/  HADD2.F32 R83, -RZ, R83.H1_H1 ;  /* 0x30000053ff537230 */ /* 0x000fe20000004100 */
[-C--:B------:R-:W-:Y:S01]  /*59a0*/  F2FP.F16.E4M3.UNPACK_B R87, R149.reuse ;  /* 0x00000095ff57723e */ /* 0x080fe200020006ff */
[----:B------:R-:W-:Y:S01]  /*59b0*/  BSSY.RECONVERGENT B0, `(.L_x_96) ;  /* 0x000011d000007945 */ /* 0x000fe20003800200 */
[----:B------:R-:W-:Y:S01]  /*59c0*/  F2FP.F16.E4M3.UNPACK_B R89, R149.H1 ;  /* 0x00000095ff59723e */ /* 0x000fe200030006ff */
[----:B------:R-:W-:Y:S01]  /*59d0*/  HADD2.F32 R84, -RZ, R85.H0_H0 ;  /* 0x20000055ff547230 */ /* 0x000fe20000004100 */
[-C--:B------:R-:W-:Y:S01]  /*59e0*/  F2FP.F16.E4M3.UNPACK_B R91, R150.reuse ;  /* 0x00000096ff5b723e */ /* 0x080fe200020006ff */
[----:B------:R-:W-:Y:S01]  /*59f0*/  HADD2.F32 R88, -RZ, R87.H1_H1 ;  /* 0x30000057ff587230 */ /* 0x000fe20000004100 */
[----:B------:R-:W-:Y:S01]  /*5a00*/  F2FP.F16.E4M3.UNPACK_B R93, R150.H1 ;  /* 0x00000096ff5d723e */ /* 0x000fe200030006ff */
[----:B------:R-:W-:Y:S01]  /*5a10*/  HADD2.F32 R86, -RZ, R85.H1_H1 ;  /* 0x30000055ff567230 */ /* 0x000fe20000004100 */
[-C--:B------:R-:W-:Y:S01]  /*5a20*/  F2FP.F16.E4M3.UNPACK_B R95, R151.reuse ;  /* 0x00000097ff5f723e */ /* 0x080fe200020006ff */
[----:B------:R-:W2:Y:S01]  /*5a30*/  LDTM.x64 R4, tmem[UR4] ;  /* 0x00000004000479ee */ /* 0x000ea20008340000 */
[----:B------:R-:W-:Y:S01]  /*5a40*/  F2FP.F16.E4M3.UNPACK_B R97, R151.H1 ;  /* 0x00000097ff61723e */ /* 0x000fe200030006ff */
[----:B------:R-:W-:Y:S01]  /*5a50*/  HADD2.F32 R85, -RZ, R87.H0_H0 ;  /* 0x20000057ff557230 */ /* 0x000fe20000004100 */
[-C--:B------:R-:W-:Y:S01]  /*5a60*/  F2FP.F16.E4M3.UNPACK_B R99, R152.reuse ;  /* 0x00000098ff63723e */ /* 0x080fe200020006ff */
[----:B------:R-:W-:Y:S01]  /*5a70*/  HADD2.F32 R87, -RZ, R89.H0_H0 ;  /* 0x20000059ff577230 */ /* 0x000fe20000004100 */
[----:B------:R-:W-:Y:S01]  /*5a80*/  F2FP.F16.E4M3.UNPACK_B R101, R152.H1 ;  /* 0x00000098ff65723e */ /* 0x000fe200030006ff */
[----:B------:R-:W-:Y:S01]  /*5a90*/  HADD2.F32 R92, -RZ, R91.H1_H1 ;  /* 0x3000005bff5c7230 */ /* 0x000fe20000004100 */
[----:B------:R-:W-:Y:S01]  /*5aa0*/  SHF.L.U32 R199, R176, 0x4, RZ ;  /* 0x00000004b0c77819 */ /* 0x000fe200000006ff */
[----:B------:R-:W-:Y:S01]  /*5ab0*/  HADD2.F32 R96, -RZ, R95.H1_H1 ;  /* 0x3000005fff607230 */ /* 0x000fe20000004100 */
[----:B------:R-:W-:Y:S01]  /*5ac0*/  SHF.L.U32 R207, R175, 0x4, RZ ;  /* 0x00000004afcf7819 */ /* 0x000fe200000006ff */
[----:B------:R-:W-:Y:S01]  /*5ad0*/  HADD2.F32 R100, -RZ, R99.H1_H1 ;  /* 0x30000063ff647230 */ /* 0x000fe20000004100 */
[----:B------:R-:W-:Y:S01]  /*5ae0*/  IADD3 R192, PT, PT, R186, R199, RZ ;  /* 0x000000c7bac07210 */ /* 0x000fe20007ffe0ff */
[----:B------:R-:W-:Y:S01]  /*5af0*/  HADD2.F32 R90, -RZ, R89.H1_H1 ;  /* 0x30000059ff5a7230 */ /* 0x000fe20000004100 */
[----:B------:R-:W-:Y:S01]  /*5b00*/  SHF.L.U32 R205, R184, 0x4, RZ ;  /* 0x00000004b8cd7819 */ /* 0x000fe200000006ff */
[----:B------:R-:W-:Y:S01]  /*5b10*/  HADD2.F32 R89, -RZ, R91.H0_H0 ;  /* 0x2000005bff597230 */ /* 0x000fe20000004100 */
[-C--:B------:R-:W-:Y:S01]  /*5b20*/  F2FP.F16.E4M3.UNPACK_B R103, R153.reuse ;  /* 0x00000099ff67723e */ /* 0x080fe200020006ff */
[--C-:B------:R-:W-:Y:S01]  /*5b30*/  HADD2.F32 R91, -RZ, R93.reuse.H0_H0 ;  /* 0x2000005dff5b7230 */ /* 0x100fe20000004100 */
[----:B------:R-:W-:Y:S01]  /*5b40*/  IADD3 R194, PT, PT, R205, R192, RZ ;  /* 0x000000c0cdc27210 */ /* 0x000fe20007ffe0ff */
[----:B------:R-:W-:Y:S01]  /*5b50*/  HADD2.F32 R94, -RZ, R93.H1_H1 ;  /* 0x3000005dff5e7230 */ /* 0x000fe20000004100 */
[----:B------:R-:W-:Y:S01]  /*5b60*/  F2FP.F16.E4M3.UNPACK_B R105, R153.H1 ;  /* 0x00000099ff69723e */ /* 0x000fe200030006ff */
[----:B------:R-:W-:Y:S01]  /*5b70*/  HADD2.F32 R93, -RZ, R95.H0_H0 ;  /* 0x2000005fff5d7230 */ /* 0x000fe20000004100 */
[-C--:B------:R-:W-:Y:S01]  /*5b80*/  F2FP.F16.E4M3.UNPACK_B R107, R154.reuse ;  /* 0x0000009aff6b723e */ /* 0x080fe200020006ff */
[----:B------:R-:W-:Y:S01]  /*5b90*/  HADD2.F32 R104, -RZ, R103.H1_H1 ;  /* 0x30000067ff687230 */ /* 0x000fe20000004100 */
[----:B------:R-:W-:Y:S01]  /*5ba0*/  F2FP.F16.E4M3.UNPACK_B R109, R154.H1 ;  /* 0x0000009aff6d723e */ /* 0x000fe200030006ff */
[C---:B--2---:R-:W-:Y:S01]  /*5bb0*/  FMUL R0, R78.reuse, R4 ;  /* 0x000000044e007220 */ /* 0x044fe20000400000 */
[C---:B-1----:R-:W-:Y:S01]  /*5bc0*/  FMUL R2, R78.reuse, R5 ;  /* 0x000000054e027220 */ /* 0x042fe20000400000 */
[C---:B------:R-:W-:Y:S01]  /*5bd0*/  FMUL R4, R78.reuse, R8 ;  /* 0x000000084e047220 */ /* 0x040fe20000400000 */
[C---:B------:R-:W-:Y:S01]  /*5be0*/  FMUL R5, R78.reuse, R9 ;  /* 0x000000094e057220 */ /* 0x040fe20000400000 */
[C---:B------:R-:W-:Y:S01]  /*5bf0*/  FFMA R0, R81.reuse, R82, R0 ;  /* 0x0000005251007223 */ /* 0x040fe20000000000 */
[C---:B------:R-:W-:Y:S01]  /*5c00*/  FFMA R2, R81.reuse, R83, R2 ;  /* 0x0000005351027223 */ /* 0x040fe20000000002 */
[C---:B------:R-:W-:Y:S01]  /*5c10*/  FMUL R8, R78.reuse, R12 ;  /* 0x0000000c4e087220 */ /* 0x040fe20000400000 */
[C---:B------:R-:W-:Y:S01]  /*5c20*/  FMUL R9, R78.reuse, R13 ;  /* 0x0000000d4e097220 */ /* 0x040fe20000400000 */
[C---:B------:R-:W-:Y:S01]  /*5c30*/  FMUL R12, R78.reuse, R16 ;  /* 0x000000104e0c7220 */ /* 0x040fe20000400000 */
[C---:B------:R-:W-:Y:S01]  /*5c40*/  FMUL R13, R78.reuse, R17 ;  /* 0x000000114e0d7220 */ /* 0x040fe20000400000 */
[C---:B------:R-:W-:Y:S01]  /*5c50*/  FMUL R16, R78.reuse, R20 ;  /* 0x000000144e107220 */ /* 0x040fe20000400000 */
[C---:B------:R-:W-:Y:S01]  /*5c60*/  FMUL R17, R78.reuse, R21 ;  /* 0x000000154e117220 */ /* 0x040fe20000400000 */
[C---:B------:R-:W-:Y:S01]  /*5c70*/  FMUL R20, R78.reuse, R24 ;  /* 0x000000184e147220 */ /* 0x040fe20000400000 */
[C---:B------:R-:W-:Y:S01]  /*5c80*/  FMUL R21, R78.reuse, R25 ;  /* 0x000000194e157220 */ /* 0x040fe20000400000 */
[----:B------:R-:W-:Y:S02]  /*5c90*/  HADD2.F32 R108, -RZ, R107.H1_H1 ;  /* 0x3000006bff6c7230 */ /* 0x000fe40000004100 */
[C---:B------:R-:W-:Y:S01]  /*5ca0*/  FMUL R24, R78.reuse, R28 ;  /* 0x0000001c4e187220 */ /* 0x040fe20000400000 */
[C---:B------:R-:W-:Y:S01]  /*5cb0*/  FMUL R25, R78.reuse, R29 ;  /* 0x0000001d4e197220 */ /* 0x040fe20000400000 */
[C---:B------:R-:W-:Y:S01]  /*5cc0*/  FMUL R28, R78.reuse, R32 ;  /* 0x000000204e1c7220 */ /* 0x040fe20000400000 */
[C---:B------:R-:W-:Y:S01]  /*5cd0*/  FMUL R29, R78.reuse, R33 ;  /* 0x000000214e1d7220 */ /* 0x040fe20000400000 */
[C---:B------:R-:W-:Y:S01]  /*5ce0*/  FMUL R32, R78.reuse, R36 ;  /* 0x000000244e207220 */ /* 0x040fe20000400000 */
[----:B------:R-:W-:Y:S01]  /*5cf0*/  F2FP.F16.E4M3.UNPACK_B R111, R155 ;  /* 0x0000009bff6f723e */ /* 0x000fe200020006ff */
[C---:B------:R-:W-:Y:S01]  /*5d00*/  FMUL R33, R78.reuse, R37 ;  /* 0x000000254e217220 */ /* 0x040fe20000400000 */
[C---:B------:R-:W-:Y:S01]  /*5d10*/  FMUL R36, R78.reuse, R40 ;  /* 0x000000284e247220 */ /* 0x040fe20000400000 */
[----:B------:R-:W-:Y:S01]  /*5d20*/  F2FP.F16.E4M3.UNPACK_B R113, R155.H1 ;  /* 0x0000009bff71723e */ /* 0x000fe200030006ff */
[C---:B------:R-:W-:Y:S01]  /*5d30*/  FMUL R37, R78.reuse, R41 ;  /* 0x000000294e257220 */ /* 0x040fe20000400000 */
[----:B------:R-:W-:Y:S02]  /*5d40*/  HADD2.F32 R112, -RZ, R111.H1_H1 ;  /* 0x3000006fff707230 */ /* 0x000fe40000004100 */
        /* <DEDUP_REMOVED lines=26> */
[C---:B------:R-:W-:Y:S01]  /*5ef0*/  FFMA R3, R81.reuse, R84, R3 ;  /* 0x0000005451037223 */ /* 0x040fe20000000003 */
[C---:B------:R-:W-:Y:S01]  /*5f00*/  FFMA R7, R81.reuse, R86, R7 ;  /* 0x0000005651077223 */ /* 0x040fe20000000007 */
[----:B------:R-:W-:Y:S01]  /*5f10*/  F2FP.F16.E4M3.UNPACK_B R131, R160 ;  /* 0x000000a0ff83723e */ /* 0x000fe200020006ff */
[C---:B------:R-:W-:Y:S01]  /*5f20*/  FFMA R4, R81.reuse, R85, R4 ;  /* 0x0000005551047223 */ /* 0x040fe20000000004 */
[C---:B------:R-:W-:Y:S01]  /*5f30*/  FFMA R5, R81.reuse, R88, R5 ;  /* 0x0000005851057223 */ /* 0x040fe20000000005 */
[----:B------:R-:W-:Y:S01]  /*5f40*/  F2FP.F16.E4M3.UNPACK_B R133, R160.H1 ;  /* 0x000000a0ff85723e */ /* 0x000fe200030006ff */
[----:B------:R-:W-:Y:S01]  /*5f50*/  FFMA R6, R81, R87, R6 ;  /* 0x0000005751067223 */ /* 0x000fe20000000006 */
[----:B------:R-:W-:Y:S01]  /*5f60*/  F2FP.SATFINITE.E4M3.F32.PACK_AB_MERGE_C R195, R7, R3, RZ ;  /* 0x0000000307c3723e */ /* 0x000fe200048070ff */
[----:B------:R-:W-:Y:S02]  /*5f70*/  HADD2.F32 R128, -RZ, R127.H1_H1 ;  /* 0x3000007fff807230 */ /* 0x000fe40000004100 */
[----:B------:R-:W-:Y:S01]  /*5f80*/  FMUL R11, R78, R11 ;  /* 0x0000000b4e0b7220 */ /* 0x000fe20000400000 */
[----:B------:R-:W-:Y:S01]  /*5f90*/  HADD2.F32 R132, -RZ, R131.H1_H1 ;  /* 0x30000083ff847230 */ /* 0x000fe20000004100 */
[----:B------:R-:W-:Y:S01]  /*5fa0*/  F2FP.SATFINITE.E4M3.F32.PACK_AB_MERGE_C R200, R2, R0, R195 ;  /* 0x0000000002c8723e */ /* 0x000fe200048070c3 */
[----:B------:R-:W-:Y:S01]  /*5fb0*/  FMUL R10, R78, R14 ;  /* 0x0000000e4e0a7220 */ /* 0x000fe20000400000 */
[----:B------:R-:W-:Y:S01]  /*5fc0*/  IADD3 R195, PT, PT, R186, R207, RZ ;  /* 0x000000cfbac37210 */ /* 0x000fe20007ffe0ff */
[C---:B------:R-:W-:Y:S01]  /*5fd0*/  FFMA R11, R81.reuse, R90, R11 ;  /* 0x0000005a510b7223 */ /* 0x040fe2000000000b */
[C---:B------:R-:W-:Y:S01]  /*5fe0*/  FFMA R8, R81.reuse, R89, R8 ;  /* 0x0000005951087223 */ /* 0x040fe20000000008 */
[C---:B------:R-:W-:Y:S01]  /*5ff0*/  FFMA R9, R81.reuse, R92, R9 ;  /* 0x0000005c51097223 */ /* 0x040fe20000000009 */
[--C-:B------:R-:W-:Y:S02]  /*6000*/  HADD2.F32 R95, -RZ, R97.reuse.H0_H0 ;  /* 0x20000061ff5f7230 */ /* 0x100fe40000004100 */
[----:B------:R-:W-:Y:S01]  /*6010*/  FFMA R10, R81, R91, R10 ;  /* 0x0000005b510a7223 */ /* 0x000fe2000000000a */
[----:B------:R-:W-:Y:S01]  /*6020*/  F2FP.SATFINITE.E4M3.F32.PACK_AB_MERGE_C R201, R11, R6, RZ ;  /* 0x000000060bc9723e */ /* 0x000fe200048070ff */
[C---:B------:R-:W-:Y:S01]  /*6030*/  FMUL R15, R78.reuse, R15 ;  /* 0x0000000f4e0f7220 */ /* 0x040fe20000400000 */
[----:B------:R-:W-:Y:S02]  /*6040*/  HADD2.F32 R98, -RZ, R97.H1_H1 ;  /* 0x30000061ff627230 */ /* 0x000fe40000004100 */
[C---:B------:R-:W-:Y:S01]  /*6050*/  FMUL R14, R78.reuse, R18 ;  /* 0x000000124e0e7220 */ /* 0x040fe20000400000 */
[----:B------:R-:W-:Y:S01]  /*6060*/  F2FP.SATFINITE.E4M3.F32.PACK_AB_MERGE_C R201, R5, R4, R201 ;  /* 0x0000000405c9723e */ /* 0x000fe200048070c9 */
[----:B------:R-:W-:Y:S02]  /*6070*/  HADD2.F32 R97, -RZ, R99.H0_H0 ;  /* 0x20000063ff617230 */ /* 0x000fe40000004100 */
[C---:B------:R-:W-:Y:S01]  /*6080*/  FFMA R15, R81.reuse, R94, R15 ;  /* 0x0000005e510f7223 */ /* 0x040fe2000000000f */
[C---:B------:R-:W-:Y:S01]  /*6090*/  FFMA R12, R81.reuse, R93, R12 ;  /* 0x0000005d510c7223 */ /* 0x040fe2000000000c */
[----:B------:R-:W-:Y:S01]  /*60a0*/  FFMA R13, R81, R96, R13 ;  /* 0x00000060510d7223 */ /* 0x000fe2000000000d */
[----:B------:R-:W-:Y:S01]  /*60b0*/  F2FP.F16.E4M3.UNPACK_B R135, R161 ;  /* 0x000000a1ff87723e */ /* 0x000fe200020006ff */
[--C-:B------:R-:W-:Y:S01]  /*60c0*/  HADD2.F32 R99, -RZ, R101.reuse.H0_H0 ;  /* 0x20000065ff637230 */ /* 0x100fe20000004100 */
[----:B------:R-:W-:Y:S01]  /*60d0*/  F2FP.SATFINITE.E4M3.F32.PACK_AB_MERGE_C R202, R15, R10, RZ ;  /* 0x0000000a0fca723e */ /* 0x000fe200048070ff */
[----:B------:R-:W-:Y:S01]  /*60e0*/  FFMA R14, R81, R95, R14 ;  /* 0x0000005f510e7223 */ /* 0x000fe2000000000e */
[C---:B------:R-:W-:Y:S01]  /*60f0*/  FMUL R19, R78.reuse, R19 ;  /* 0x000000134e137220 */ /* 0x040fe20000400000 */
[----:B------:R-:W-:Y:S01]  /*6100*/  HADD2.F32 R102, -RZ, R101.H1_H1 ;  /* 0x30000065ff667230 */ /* 0x000fe20000004100 */
[----:B------:R-:W-:Y:S01]  /*6110*/  F2FP.SATFINITE.E4M3.F32.PACK_AB_MERGE_C R202, R9, R8, R202 ;  /* 0x0000000809ca723e */ /* 0x000fe200048070ca */
[----:B------:R-:W-:Y:S02]  /*6120*/  HADD2.F32 R101, -RZ, R103.H0_H0 ;  /* 0x20000067ff657230 */ /* 0x000fe40000004100 */
[C---:B------:R-:W-:Y:S01]  /*6130*/  FFMA R19, R81.reuse, R98, R19 ;  /* 0x0000006251137223 */ /* 0x040fe20000000013 */
[C---:B------:R-:W-:Y:S01]  /*6140*/  FFMA R16, R81.reuse, R97, R16 ;  /* 0x0000006151107223 */ /* 0x040fe20000000010 */
[----:B------:R-:W-:Y:S01]  /*6150*/  FFMA R17, R81, R100, R17 ;  /* 0x0000006451117223 */ /* 0x000fe20000000011 */
[----:B------:R-:W-:Y:S02]  /*6160*/  HADD2.F32 R136, -RZ, R135.H1_H1 ;  /* 0x30000087ff887230 */ /* 0x000fe40000004100 */
[C---:B------:R-:W-:Y:S01]  /*6170*/  FMUL R18, R78.reuse, R22 ;  /* 0x000000164e127220 */ /* 0x040fe20000400000 */
[----:B------:R-:W-:Y:S01]  /*6180*/  F2FP.F16.E4M3.UNPACK_B R137, R161.H1 ;  /* 0x000000a1ff89723e */ /* 0x000fe200030006ff */
[C---:B------:R-:W-:Y:S01]  /*6190*/  FMUL R23, R78.reuse, R23 ;  /* 0x000000174e177220 */ /* 0x040fe20000400000 */
[--C-:B------:R-:W-:Y:S01]  /*61a0*/  HADD2.F32 R103, -RZ, R105.reuse.H0_H0 ;  /* 0x20000069ff677230 */ /* 0x100fe20000004100 */
[----:B------:R-:W-:Y:S01]  /*61b0*/  F2FP.SATFINITE.E4M3.F32.PACK_AB_MERGE_C R203, R19, R14, RZ ;  /* 0x0000000e13cb723e */ /* 0x000fe200048070ff */
[C---:B------:R-:W-:Y:S01]  /*61c0*/  FFMA R18, R81.reuse, R99, R18 ;  /* 0x0000006351127223 */ /* 0x040fe20000000012 */
[C---:B------:R-:W-:Y:S01]  /*61d0*/  FFMA R23, R81.reuse, R102, R23 ;  /* 0x0000006651177223 */ /* 0x040fe20000000017 */
[----:B------:R-:W-:Y:S01]  /*61e0*/  FFMA R20, R81, R101, R20 ;  /* 0x0000006551147223 */ /* 0x000fe20000000014 */
[----:B------:R-:W-:Y:S01]  /*61f0*/  F2FP.F16.E4M3.UNPACK_B R139, R162 ;  /* 0x000000a2ff8b723e */ /* 0x000fe200020006ff */
[----:B------:R-:W-:Y:S01]  /*6200*/  HADD2.F32 R106, -RZ, R105.H1_H1 ;  /* 0x30000069ff6a7230 */ /* 0x000fe20000004100 */
[----:B------:R-:W-:Y:S01]  /*6210*/  F2FP.SATFINITE.E4M3.F32.PACK_AB_MERGE_C R203, R13, R12, R203 ;  /* 0x0000000c0dcb723e */ /* 0x000fe200048070cb */
[----:B------:R-:W-:Y:S01]  /*6220*/  FFMA R21, R81, R104, R21 ;  /* 0x0000006851157223 */ /* 0x000fe20000000015 */
[----:B------:R-:W-:Y:S01]  /*6230*/  F2FP.SATFINITE.E4M3.F32.PACK_AB_MERGE_C R208, R23, R18, RZ ;  /* 0x0000001217d0723e */ /* 0x000fe200048070ff */
[----:B------:R-:W-:Y:S02]  /*6240*/  HADD2.F32 R105, -RZ, R107.H0_H0 ;  /* 0x2000006bff697230 */ /* 0x000fe40000004100 */
[C---:B------:R-:W-:Y:S01]  /*6250*/  FMUL R22, R78.reuse, R26 ;  /* 0x0000001a4e167220 */ /* 0x040fe20000400000 */
[----:B------:R1:W-:Y:S01]  /*6260*/  STS.128 [R172+UR49+0x8200], R200 ;  /* 0x008200c8ac007988 */ /* 0x0003e20008000c31 */
[----:B------:R-:W-:Y:S01]  /*6270*/  F2FP.SATFINITE.E4M3.F32.PACK_AB_MERGE_C R208, R17, R16, R208 ;  /* 0x0000001011d0723e */ /* 0x000fe200048070d0 */
[----:B------:R-:W-:Y:S02]  /*6280*/  HADD2.F32 R140, -RZ, R139.H1_H1 ;  /* 0x3000008bff8c7230 */ /* 0x000fe40000004100 */
[C---:B------:R-:W-:Y:S01]  /*6290*/  FFMA R22, R81.reuse, R103, R22 ;  /* 0x0000006751167223 */ /* 0x040fe20000000016 */
[C---:B------:R-:W-:Y:S01]  /*62a0*/  FMUL R27, R78.reuse, R27 ;  /* 0x0000001b4e1b7220 */ /* 0x040fe20000400000 */
[--C-:B------:R-:W-:Y:S02]  /*62b0*/  HADD2.F32 R107, -RZ, R109.reuse.H0_H0 ;  /* 0x2000006dff6b7230 */ /* 0x100fe40000004100 */
[C---:B------:R-:W-:Y:S01]  /*62c0*/  FMUL R26, R78.reuse, R30 ;  /* 0x0000001e4e1a7220 */ /* 0x040fe20000400000 */
[----:B------:R-:W-:Y:S02]  /*62d0*/  HADD2.F32 R110, -RZ, R109.H1_H1 ;  /* 0x3000006dff6e7230 */ /* 0x000fe40000004100 */
[C---:B------:R-:W-:Y:S01]  /*62e0*/  FFMA R27, R81.reuse, R106, R27 ;  /* 0x0000006a511b7223 */ /* 0x040fe2000000001b */
[C---:B------:R-:W-:Y:S01]  /*62f0*/  FFMA R24, R81.reuse, R105, R24 ;  /* 0x0000006951187223 */ /* 0x040fe20000000018 */
[----:B------:R-:W-:Y:S01]  /*6300*/  FFMA R25, R81, R108, R25 ;  /* 0x0000006c51197223 */ /* 0x000fe20000000019 */
[----:B------:R-:W-:Y:S01]  /*6310*/  F2FP.F16.E4M3.UNPACK_B R141, R162.H1 ;  /* 0x000000a2ff8d723e */ /* 0x000fe200030006ff */
[----:B------:R-:W-:Y:S01]  /*6320*/  HADD2.F32 R109, -RZ, R111.H0_H0 ;  /* 0x2000006fff6d7230 */ /* 0x000fe20000004100 */
[----:B------:R-:W-:Y:S01]  /*6330*/  F2FP.SATFINITE.E4M3.F32.PACK_AB_MERGE_C R209, R27, R22, RZ ;  /* 0x000000161bd1723e */ /* 0x000fe200048070ff */
[----:B------:R-:W-:Y:S01]  /*6340*/  FFMA R26, R81, R107, R26 ;  /* 0x0000006b511a7223 */ /* 0x000fe2000000001a */
[C---:B------:R-:W-:Y:S01]  /*6350*/  FMUL R31, R78.reuse, R31 ;  /* 0x0000001f4e1f7220 */ /* 0x040fe20000400000 */
[--C-:B------:R-:W-:Y:S01]  /*6360*/  HADD2.F32 R111, -RZ, R113.reuse.H0_H0 ;  /* 0x20000071ff6f7230 */ /* 0x100fe20000004100 */
[----:B------:R-:W-:Y:S01]  /*6370*/  F2FP.SATFINITE.E4M3.F32.PACK_AB_MERGE_C R209, R21, R20, R209 ;  /* 0x0000001415d1723e */ /* 0x000fe200048070d1 */
[----:B------:R-:W-:Y:S02]  /*6380*/  HADD2.F32 R114, -RZ, R113.H1_H1 ;  /* 0x30000071ff727230 */ /* 0x000fe40000004100 */
[C---:B------:R-:W-:Y:S01]  /*6390*/  FFMA R31, R81.reuse, R110, R31 ;  /* 0x0000006e511f7223 */ /* 0x040fe2000000001f */
[C---:B------:R-:W-:Y:S01]  /*63a0*/  FFMA R28, R81.reuse, R109, R28 ;  /* 0x0000006d511c7223 */ /* 0x040fe2000000001c */
[----:B------:R-:W-:Y:S01]  /*63b0*/  FFMA R29, R81, R112, R29 ;  /* 0x00000070511d7223 */ /* 0x000fe2000000001d */
[----:B------:R-:W-:Y:S02]  /*63c0*/  HADD2.F32 R113, -RZ, R115.H0_H0 ;  /* 0x20000073ff717230 */ /* 0x000fe40000004100 */
[C---:B------:R-:W-:Y:S01]  /*63d0*/  FMUL R30, R78.reuse, R34 ;  /* 0x000000224e1e7220 */ /* 0x040fe20000400000 */
[----:B------:R-:W-:Y:S01]  /*63e0*/  F2FP.F16.E4M3.UNPACK_B R143, R163 ;  /* 0x000000a3ff8f723e */ /* 0x000fe200020006ff */
[C---:B------:R-:W-:Y:S01]  /*63f0*/  FMUL R35, R78.reuse, R35 ;  /* 0x000000234e237220 */ /* 0x040fe20000400000 */
[----:B------:R-:W-:Y:S01]  /*6400*/  HADD2.F32 R115, -RZ, R117.H0_H0 ;  /* 0x20000075ff737230 */ /* 0x000fe20000004100 */
[----:B------:R-:W-:Y:S01]  /*6410*/  F2FP.SATFINITE.E4M3.F32.PACK_AB_MERGE_C R210, R31, R26, RZ ;  /* 0x0000001a1fd2723e */ /* 0x000fe200048070ff */
[C---:B------:R-:W-:Y:S01]  /*6420*/  FFMA R30, R81.reuse, R111, R30 ;  /* 0x0000006f511e7223 */ /* 0x040fe2000000001e */
[C---:B------:R-:W-:Y:S01]  /*6430*/  FFMA R35, R81.reuse, R114, R35 ;  /* 0x0000007251237223 */ /* 0x040fe20000000023 */
[C---:B------:R-:W-:Y:S01]  /*6440*/  FFMA R32, R81.reuse, R113, R32 ;  /* 0x0000007151207223 */ /* 0x040fe20000000020 */
[----:B------:R-:W-:Y:S01]  /*6450*/  F2FP.F16.E4M3.UNPACK_B R145, R163.H1 ;  /* 0x000000a3ff91723e */ /* 0x000fe200030006ff */
[----:B------:R-:W-:Y:S01]  /*6460*/  FFMA R33, R81, R116, R33 ;  /* 0x0000007451217223 */ /* 0x000fe20000000021 */
[----:B------:R-:W-:Y:S01]  /*6470*/  F2FP.SATFINITE.E4M3.F32.PACK_AB_MERGE_C R210, R25, R24, R210 ;  /* 0x0000001819d2723e */ /* 0x000fe200048070d2 */
[----:B------:R-:W-:Y:S01]  /*6480*/  HADD2.F32 R144, -RZ, R143.H1_H1 ;  /* 0x3000008fff907230 */ /* 0x000fe20000004100 */
[----:B------:R-:W-:Y:S01]  /*6490*/  F2FP.SATFINITE.E4M3.F32.PACK_AB_MERGE_C R211, R35, R30, RZ ;  /* 0x0000001e23d3723e */ /* 0x000fe200048070ff */
[----:B------:R-:W-:Y:S02]  /*64a0*/  HADD2.F32 R118, -RZ, R117.H1_H1 ;  /* 0x30000075ff767230 */ /* 0x000fe40000004100 */
[C---:B------:R-:W-:Y:S01]  /*64b0*/  FMUL R34, R78.reuse, R38 ;  /* 0x000000264e227220 */ /* 0x040fe20000400000 */
[----:B------:R-:W-:Y:S01]  /*64c0*/  HADD2.F32 R117, -RZ, R119.H0_H0 ;  /* 0x20000077ff757230 */ /* 0x000fe20000004100 */
[----:B------:R-:W-:Y:S01]  /*64d0*/  F2FP.SATFINITE.E4M3.F32.PACK_AB_MERGE_C R211, R29, R28, R211 ;  /* 0x0000001c1dd3723e */ /* 0x000fe200048070d3 */
[C---:B------:R-:W-:Y:S01]  /*64e0*/  FMUL R39, R78.reuse, R39 ;  /* 0x000000274e277220 */ /* 0x040fe20000400000 */
[--C-:B------:R-:W-:Y:S02]  /*64f0*/  HADD2.F32 R119, -RZ, R121.reuse.H0_H0 ;  /* 0x20000079ff777230 */ /* 0x100fe40000004100 */
[C---:B------:R-:W-:Y:S01]  /*6500*/  FFMA R34, R81.reuse, R115, R34 ;  /* 0x0000007351227223 */ /* 0x040fe20000000022 */
[----:B------:R-:W-:Y:S01]  /*6510*/  HADD2.F32 R122, -RZ, R121.H1_H1 ;  /* 0x30000079ff7a7230 */ /* 0x000fe20000004100 */
[----:B------:R1:W-:Y:S01]  /*6520*/  STS.128 [R192+0x8010], R208 ;  /* 0x008010d0c0007388 */ /* 0x0003e20000000c00 */
[----:B------:R-:W-:Y:S02]  /*6530*/  HADD2.F32 R121, -RZ, R123.H0_H0 ;  /* 0x2000007bff797230 */ /* 0x000fe40000004100 */
[C---:B------:R-:W-:Y:S01]  /*6540*/  FFMA R39, R81.reuse, R118, R39 ;  /* 0x0000007651277223 */ /* 0x040fe20000000027 */
[C---:B------:R-:W-:Y:S01]  /*6550*/  FFMA R36, R81.reuse, R117, R36 ;  /* 0x0000007551247223 */ /* 0x040fe20000000024 */
[----:B------:R-:W-:Y:S01]  /*6560*/  FFMA R37, R81, R120, R37 ;  /* 0x0000007851257223 */ /* 0x000fe20000000025 */
[C---:B------:R-:W-:Y:S01]  /*6570*/  FMUL R38, R78.reuse, R42 ;  /* 0x0000002a4e267220 */ /* 0x040fe20000400000 */
[----:B------:R-:W-:Y:S01]  /*6580*/  ISETP.NE.AND P0, PT, R189, RZ, PT ;  /* 0x000000ffbd00720c */ /* 0x000fe20003f05270 */
[C---:B------:R-:W-:Y:S01]  /*6590*/  FMUL R43, R78.reuse, R43 ;  /* 0x0000002b4e2b7220 */ /* 0x040fe20000400000 */
[--C-:B------:R-:W-:Y:S01]  /*65a0*/  HADD2.F32 R123, -RZ, R125.reuse.H0_H0 ;  /* 0x2000007dff7b7230 */ /* 0x100fe20000004100 */
[----:B------:R-:W-:Y:S01]  /*65b0*/  F2FP.SATFINITE.E4M3.F32.PACK_AB_MERGE_C R212, R39, R34, RZ ;  /* 0x0000002227d4723e */ /* 0x000fe200048070ff */
[C---:B------:R-:W-:Y:S01]  /*65c0*/  FFMA R38, R81.reuse, R119, R38 ;  /* 0x0000007751267223 */ /* 0x040fe20000000026 */
[C---:B------:R-:W-:Y:S01]  /*65d0*/  FFMA R43, R81.reuse, R122, R43 ;  /* 0x0000007a512b7223 */ /* 0x040fe2000000002b */
[----:B------:R-:W-:Y:S01]  /*65e0*/  FFMA R40, R81, R121, R40 ;  /* 0x0000007951287223 */ /* 0x000fe20000000028 */
[----:B------:R-:W-:Y:S01]  /*65f0*/  F2FP.SATFINITE.E4M3.F32.PACK_AB_MERGE_C R212, R33, R32, R212 ;  /* 0x0000002021d4723e */ /* 0x000fe200048070d4 */
[----:B------:R-:W-:Y:S01]  /*6600*/  FFMA R41, R81, R124, R41 ;  /* 0x0000007c51297223 */ /* 0x000fe20000000029 */
[----:B------:R-:W-:Y:S01]  /*6610*/  HADD2.F32 R126, -RZ, R125.H1_H1 ;  /* 0x3000007dff7e7230 */ /* 0x000fe20000004100 */
[----:B------:R-:W-:Y:S01]  /*6620*/  F2FP.SATFINITE.E4M3.F32.PACK_AB_MERGE_C R213, R43, R38, RZ ;  /* 0x000000262bd5723e */ /* 0x000fe200048070ff */
[----:B------:R-:W-:Y:S02]  /*6630*/  HADD2.F32 R125, -RZ, R127.H0_H0 ;  /* 0x2000007fff7d7230 */ /* 0x000fe40000004100 */
[C---:B------:R-:W-:Y:S01]  /*6640*/  FMUL R42, R78.reuse, R46 ;  /* 0x0000002e4e2a7220 */ /* 0x040fe20000400000 */
[----:B------:R-:W-:Y:S01]  /*6650*/  FMUL R47, R78, R47 ;  /* 0x0000002f4e2f7220 */ /* 0x000fe20000400000 */
[--C-:B------:R-:W-:Y:S01]  /*6660*/  HADD2.F32 R127, -RZ, R129.reuse.H0_H0 ;  /* 0x20000081ff7f7230 */ /* 0x100fe20000004100 */
[----:B------:R-:W-:Y:S01]  /*6670*/  F2FP.SATFINITE.E4M3.F32.PACK_AB_MERGE_C R213, R37, R36, R213 ;  /* 0x0000002425d5723e */ /* 0x000fe200048070d5 */
[C---:B------:R-:W-:Y:S01]  /*6680*/  FFMA R42, R81.reuse, R123, R42 ;  /* 0x0000007b512a7223 */ /* 0x040fe2000000002a */
[C---:B------:R-:W-:Y:S01]  /*6690*/  FFMA R47, R81.reuse, R126, R47 ;  /* 0x0000007e512f7223 */ /* 0x040fe2000000002f */
[C---:B------:R-:W-:Y:S01]  /*66a0*/  FFMA R44, R81.reuse, R125, R44 ;  /* 0x0000007d512c7223 */ /* 0x040fe2000000002c */
[----:B------:R-:W-:Y:S01]  /*66b0*/  ISETP.NE.AND P6, PT, R198, RZ, PT ;  /* 0x000000ffc600720c */ /* 0x000fe20003fc5270 */
[----:B------:R-:W-:Y:S01]  /*66c0*/  FFMA R45, R81, R128, R45 ;  /* 0x00000080512d7223 */ /* 0x000fe2000000002d */
[----:B------:R-:W-:Y:S01]  /*66d0*/  HADD2.F32 R130, -RZ, R129.H1_H1 ;  /* 0x30000081ff827230 */ /* 0x000fe20000004100 */
[----:B------:R-:W-:Y:S01]  /*66e0*/  F2FP.SATFINITE.E4M3.F32.PACK_AB_MERGE_C R214, R47, R42, RZ ;  /* 0x0000002a2fd6723e */ /* 0x000fe200048070ff */
[----:B------:R-:W-:Y:S02]  /*66f0*/  HADD2.F32 R129, -RZ, R131.H0_H0 ;  /* 0x20000083ff817230 */ /* 0x000fe40000004100 */
[C---:B------:R-:W-:Y:S01]  /*6700*/  FMUL R46, R78.reuse, R50 ;  /* 0x000000324e2e7220 */ /* 0x040fe20000400000 */
[C---:B------:R-:W-:Y:S01]  /*6710*/  FMUL R51, R78.reuse, R51 ;  /* 0x000000334e337220 */ /* 0x040fe20000400000 */
[--C-:B------:R-:W-:Y:S02]  /*6720*/  HADD2.F32 R131, -RZ, R133.reuse.H0_H0 ;  /* 0x20000085ff837230 */ /* 0x100fe40000004100 */
[C---:B------:R-:W-:Y:S01]  /*6730*/  FMUL R50, R78.reuse, R54 ;  /* 0x000000364e327220 */ /* 0x040fe20000400000 */
[C---:B------:R-:W-:Y:S01]  /*6740*/  FFMA R46, R81.reuse, R127, R46 ;  /* 0x0000007f512e7223 */ /* 0x040fe2000000002e */
[----:B------:R-:W-:Y:S02]  /*6750*/  HADD2.F32 R134, -RZ, R133.H1_H1 ;  /* 0x30000085ff867230 */ /* 0x000fe40000004100 */
[C---:B------:R-:W-:Y:S01]  /*6760*/  FFMA R51, R81.reuse, R130, R51 ;  /* 0x0000008251337223 */ /* 0x040fe20000000033 */
[----:B------:R-:W-:Y:S02]  /*6770*/  HADD2.F32 R133, -RZ, R135.H0_H0 ;  /* 0x20000087ff857230 */ /* 0x000fe40000004100 */
[C---:B------:R-:W-:Y:S01]  /*6780*/  FMUL R55, R78.reuse, R55 ;  /* 0x000000374e377220 */ /* 0x040fe20000400000 */
[C---:B------:R-:W-:Y:S01]  /*6790*/  FFMA R48, R81.reuse, R129, R48 ;  /* 0x0000008151307223 */ /* 0x040fe20000000030 */
[C---:B------:R-:W-:Y:S01]  /*67a0*/  FFMA R49, R81.reuse, R132, R49 ;  /* 0x0000008451317223 */ /* 0x040fe20000000031 */
[--C-:B------:R-:W-:Y:S02]  /*67b0*/  HADD2.F32 R135, -RZ, R137.reuse.H0_H0 ;  /* 0x20000089ff877230 */ /* 0x100fe40000004100 */
[C---:B------:R-:W-:Y:S01]  /*67c0*/  FFMA R50, R81.reuse, R131, R50 ;  /* 0x0000008351327223 */ /* 0x040fe20000000032 */
[----:B------:R-:W-:Y:S02]  /*67d0*/  HADD2.F32 R138, -RZ, R137.H1_H1 ;  /* 0x30000089ff8a7230 */ /* 0x000fe40000004100 */
[C---:B------:R-:W-:Y:S01]  /*67e0*/  FMUL R54, R78.reuse, R58 ;  /* 0x0000003a4e367220 */ /* 0x040fe20000400000 */
[----:B------:R-:W-:Y:S02]  /*67f0*/  HADD2.F32 R137, -RZ, R139.H0_H0 ;  /* 0x2000008bff897230 */ /* 0x000fe40000004100 */
[C---:B------:R-:W-:Y:S01]  /*6800*/  FFMA R55, R81.reuse, R134, R55 ;  /* 0x0000008651377223 */ /* 0x040fe20000000037 */
        /* <DEDUP_REMOVED lines=16> */
[----:B------:R-:W-:Y:S01]  /*6910*/  FFMA R63, R81, R142, R63 ;  /* 0x0000008e513f7223 */ /* 0x000fe2000000003f */
[----:B------:R-:W-:Y:S01]  /*6920*/  FMUL R67, R78, R67 ;  /* 0x000000434e437220 */ /* 0x000fe20000400000 */
[----:B------:R-:W-:Y:S01]  /*6930*/  F2FP.SATFINITE.E4M3.F32.PACK_AB_MERGE_C R215, R51, R46, RZ ;  /* 0x0000002e33d7723e */ /* 0x000fe200048070ff */
[C---:B------:R-:W-:Y:S01]  /*6940*/  FFMA R60, R81.reuse, R141, R60 ;  /* 0x0000008d513c7223 */ /* 0x040fe2000000003c */
[C---:B------:R-:W-:Y:S01]  /*6950*/  FFMA R61, R81.reuse, R144, R61 ;  /* 0x00000090513d7223 */ /* 0x040fe2000000003d */
[C---:B------:R-:W-:Y:S01]  /*6960*/  FFMA R62, R81.reuse, R143, R62 ;  /* 0x0000008f513e7223 */ /* 0x040fe2000000003e */
[----:B------:R-:W-:Y:S01]  /*6970*/  FFMA R67, R81, R146, R67 ;  /* 0x0000009251437223 */ /* 0x000fe20000000043 */
[----:B------:R-:W-:Y:S02]  /*6980*/  F2FP.SATFINITE.E4M3.F32.PACK_AB_MERGE_C R214, R41, R40, R214 ;  /* 0x0000002829d6723e */ /* 0x000fe400048070d6 */
[----:B------:R-:W-:Y:S02]  /*6990*/  F2FP.SATFINITE.E4M3.F32.PACK_AB_MERGE_C R215, R45, R44, R215 ;  /* 0x0000002c2dd7723e */ /* 0x000fe400048070d7 */
[----:B------:R-:W-:Y:S02]  /*69a0*/  F2FP.SATFINITE.E4M3.F32.PACK_AB_MERGE_C R216, R55, R50, RZ ;  /* 0x0000003237d8723e */ /* 0x000fe400048070ff */
[----:B------:R-:W-:Y:S01]  /*69b0*/  F2FP.SATFINITE.E4M3.F32.PACK_AB_MERGE_C R217, R59, R54, RZ ;  /* 0x000000363bd9723e */ /* 0x000fe200048070ff */
[----:B------:R1:W-:Y:S01]  /*69c0*/  STS.128 [R195+0x8020], R212 ;  /* 0x008020d4c3007388 */ /* 0x0003e20000000c00 */
[----:B------:R-:W-:Y:S02]  /*69d0*/  F2FP.SATFINITE.E4M3.F32.PACK_AB_MERGE_C R218, R63, R58, RZ ;  /* 0x0000003a3fda723e */ /* 0x000fe400048070ff */
[----:B------:R-:W-:Y:S02]  /*69e0*/  F2FP.SATFINITE.E4M3.F32.PACK_AB_MERGE_C R219, R67, R62, RZ ;  /* 0x0000003e43db723e */ /* 0x000fe400048070ff */
[----:B------:R-:W-:Y:S02]  /*69f0*/  F2FP.SATFINITE.E4M3.F32.PACK_AB_MERGE_C R216, R49, R48, R216 ;  /* 0x0000003031d8723e */ /* 0x000fe400048070d8 */
[----:B------:R-:W-:Y:S02]  /*6a00*/  F2FP.SATFINITE.E4M3.F32.PACK_AB_MERGE_C R217, R53, R52, R217 ;  /* 0x0000003435d9723e */ /* 0x000fe400048070d9 */
[----:B------:R-:W-:Y:S02]  /*6a10*/  F2FP.SATFINITE.E4M3.F32.PACK_AB_MERGE_C R218, R57, R56, R218 ;  /* 0x0000003839da723e */ /* 0x000fe400048070da */
[----:B------:R-:W-:Y:S02]  /*6a20*/  F2FP.SATFINITE.E4M3.F32.PACK_AB_MERGE_C R219, R61, R60, R219 ;  /* 0x0000003c3ddb723e */ /* 0x000fe400048070db */
[----:B------:R-:W-:Y:S02]  /*6a30*/  LEA R204, R181, UR49, 0x3 ;  /* 0x00000031b5cc7c11 */ /* 0x000fe4000f8e18ff */
[----:B------:R-:W-:Y:S01]  /*6a40*/  @P6 SHF.L.U32 R221, R180, 0x1f, RZ ;  /* 0x0000001fb4dd6819 */ /* 0x000fe200000006ff */
[----:B------:R1:W-:Y:S01]  /*6a50*/  STS.128 [R194+0x8010], R216 ;  /* 0x008010d8c2007388 */ /* 0x0003e20000000c00 */
[----:B------:R-:W-:Y:S01]  /*6a60*/  @!PT LDS RZ, [RZ] ;  /* 0x00000000fffff984 */ /* 0x000fe20000000800 */
[----:B------:R-:W-:Y:S01]  /*6a70*/  @!PT LDS RZ, [RZ] ;  /* 0x00000000fffff984 */ /* 0x000fe20000000800 */
[----:B------:R-:W-:Y:S01]  /*6a80*/  @!PT LDS RZ, [RZ] ;  /* 0x00000000fffff984 */ /* 0x000fe20000000800 */
[----:B------:R-:W-:Y:S01]  /*6a90*/  @!PT LDS RZ, [RZ] ;  /* 0x00000000fffff984 */ /* 0x000fe20000000800 */
[----:B------:R2:W-:Y:S07]  /*6aa0*/  MEMBAR.ALL.CTA ;  /* 0x0000000000007992 */ /* 0x0005ee0000008000 */
[----:B--2---:R-:W2:Y:S02]  /*6ab0*/  FENCE.VIEW.ASYNC.S ;  /* 0x00000000000073c6 */ /* 0x004ea40000000000 */
[----:B--2---:R-:W-:Y:S06]  /*6ac0*/  BAR.SYNC.DEFER_BLOCKING 0x1, 0x80 ;  /* 0x0042000000007b1d */ /* 0x004fec0000010000 */
[----:B------:R-:W-:Y:S05]  /*6ad0*/  @P0 BRA `(.L_x_97) ;  /* 0x0000000000280947 */ /* 0x000fea0003800000 */
[----:B------:R-:W-:Y:S02]  /*6ae0*/  UIADD3 UR4, UPT, UPT, UR49, 0x8200, URZ ;  /* 0x0000820031047890 */ /* 0x000fe4000fffe0ff */
[----:B------:R-:W-:Y:S01]  /*6af0*/  UIADD3 UR6, UP0, UPT, UR52, 0x680, URZ ;  /* 0x0000068034067890 */ /* 0x000fe2000ff1e0ff */
[----:B------:R-:W-:Y:S03]  /*6b00*/  UMOV UR43, UR36 ;  /* 0x00000024002b7c82 */ /* 0x000fe60008000000 */
[----:B------:R-:W-:Y:S01]  /*6b10*/  MOV R188, UR4 ;  /* 0x0000000400bc7c02 */ /* 0x000fe20008000f00 */
[----:B------:R-:W-:Y:S03]  /*6b20*/  UIADD3.X UR7, UPT, UPT, URZ, UR53, URZ, UP0, !UPT ;  /* 0x00000035ff077290 */ /* 0x000fe600087fe4ff */
[----:B------:R-:W-:Y:S11]  /*6b30*/  R2UR UR40, R188 ;  /* 0x00000000bc2872ca */ /* 0x000ff600000e0000 */
[----:B------:R-:W-:Y:S02]  /*6b40*/  @!UPT UIADD3 URZ, UPT, UPT, URZ, URZ, URZ ;  /* 0x000000fffffff290 */ /* 0x000fe4000fffe0ff */
[----:B------:R2:W-:Y:S01]  /*6b50*/  UTMASTG.3D [UR40], [UR6] ;  /* 0x00000028060073b5 */ /* 0x0005e20008010000 */
[----:B------:R0:W-:Y:S01]  /*6b60*/  UTMACMDFLUSH ;  /* 0x00000000000079b7 */ /* 0x0001e20000000000 */
[----:B--2---:R-:W-:Y:S04]  /*6b70*/  DEPBAR.LE SB0, 0x1 ;  /* 0x000080400000791a */ /* 0x004fe80000000000 */
.L_x_97:
[----:B------:R-:W-:Y:S05]  /*6b80*/  BSYNC.RECONVERGENT B0 ;  /* 0x0000000000007941 */ /* 0x000fea0003800200 */
.L_x_96:
[----:B------:R-:W-:Y:S06]  /*6b90*/  BAR.SYNC.DEFER_BLOCKING 0x1, 0x80 ;  /* 0x0042000000007b1d */ /* 0x000fec0000010000 */
[----:B------:R-:W2:Y:S01]  /*6ba0*/  @P6 SYNCS.PHASECHK.TRANS64.TRYWAIT P0, [R204+URZ+0x30], R221 ;  /* 0x000030ddcc0065a7 */ /* 0x000ea200080011ff */
[----:B------:R-:W-:Y:S01]  /*6bb0*/  BSSY B1, `(.L_x_98) ;  /* 0x0000023000017945 */ /* 0x000fe20003800000 */
[----:B--2---:R-:W-:Y:S03]  /*6bc0*/  @P6 SEL R196, RZ, 0x1, !P0 ;  /* 0x00000001ffc46807 */ /* 0x004fe60004000000 */
[----:B------:R-:W-:Y:S05]  /*6bd0*/  @!P6 BRA `(.L_x_99) ;  /* 0x000000000080e947 */ /* 0x000fea0003800000 */
[----:B------:R-:W-:Y:S01]  /*6be0*/  ISETP.NE.AND P1, PT, R197, RZ, PT ;  /* 0x000000ffc500720c */ /* 0x000fe20003f25270 */
[----:B------:R-:W-:Y:S01]  /*6bf0*/  BSSY B0, `(.L_x_100) ;  /* 0x000000a000007945 */ /* 0x000fe20003800000 */
[----:B------:R-:W-:Y:S11]  /*6c00*/  ISETP.NE.AND P0, PT, R196, RZ, PT ;  /* 0x000000ffc400720c */ /* 0x000ff60003f05270 */
[----:B------:R-:W-:Y:S04]  /*6c10*/  @P1 IMAD R0, R181, 0x2000, R186 ;  /* 0x00002000b5001824 */ /* 0x000fe800078e02ba */
[C---:B------:R-:W-:Y:S01]  /*6c20*/  @P1 IMAD.IADD R6, R0.reuse, 0x1, R199 ;  /* 0x0000000100061824 */ /* 0x040fe200078e02c7 */
[----:B------:R-:W-:Y:S03]  /*6c30*/  @P1 IADD3 R4, PT, PT, R0, R207, RZ ;  /* 0x000000cf00041210 */ /* 0x000fe60007ffe0ff */
[----:B------:R-:W-:Y:S01]  /*6c40*/  @P1 IMAD.IADD R2, R205, 0x1, R6 ;  /* 0x00000001cd021824 */ /* 0x000fe200078e0206 */
[----:B------:R-:W-:Y:S06]  /*6c50*/  @P0 BRA `(.L_x_101) ;  /* 0x00000000000c0947 */ /* 0x000fec0003800000 */
[----:B------:R-:W-:Y:S04]  /*6c60*/  SHF.L.U32 R3, R180, 0x1f, RZ ;  /* 0x0000001fb4037819 */ /* 0x000fe800000006ff */
[----:B------:R-:W2:Y:S02]  /*6c70*/  SYNCS.PHASECHK.TRANS64.TRYWAIT P0, [R204+URZ+0x30], R3 ;  /* 0x00003003cc0075a7 */ /* 0x000ea400080011ff */
[----:B--2---:R-:W-:Y:S05]  /*6c80*/  @!P0 BRA `(.L_x_102) ;  /* 0x0000004800b48947 */ /* 0x004fea0003800000 */
.L_x_101:
[----:B------:R-:W-:Y:S05]  /*6c90*/  BSYNC B0 ;  /* 0x0000000000007941 */ /* 0x000fea0003800000 */
.L_x_100:
[----:B------:R-:W-:Y:S01]  /*6ca0*/  ISETP.NE.AND P0, PT, R197, RZ, PT ;  /* 0x000000ffc500720c */ /* 0x000fe20003f05270 */
[----:B--2---:R-:W-:Y:S02]  /*6cb0*/  VIADD R204, R204, 0x50 ;  /* 0x00000050cccc7836 */ /* 0x004fe40000000000 */
[----:B------:R-:W-:Y:S02]  /*6cc0*/  IMAD.U32 R3, RZ, RZ, UR37 ;  /* 0x00000025ff037e24 */ /* 0x000fe4000f8e00ff */
[----:B------:R-:W-:Y:S03]  /*6cd0*/  VIADD R181, R181, 0x1 ;  /* 0x00000001b5b57836 */ /* 0x000fe60000000000 */
[----:B------:R-:W-:Y:S05]  /*6ce0*/  PRMT R3, R3, 0x654, R204 ;  /* 0x0000065403037816 */ /* 0x000fea00000000cc */
[----:B------:R2:W3:Y:S04]  /*6cf0*/  @P0 LDS.128 R148, [R0] ;  /* 0x0000000000940984 */ /* 0x0004e80000000c00 */
[----:B------:R2:W4:Y:S04]  /*6d00*/  @P0 LDS.128 R156, [R4+0x20] ;  /* 0x00002000049c0984 */ /* 0x0005280000000c00 */
        /* <DEDUP_REMOVED lines=9> */
[----:B------:R-:W-:Y:S01]  /*6da0*/  SEL R181, R181, RZ, P0 ;  /* 0x000000ffb5b57207 */ /* 0x000fe20000000000 */
[----:B-----5:R5:W-:Y:S02]  /*6db0*/  SYNCS.ARRIVE.TRANS64.RED.A1T0 RZ, [R3+URZ], RZ ;  /* 0x000000ff03ff79a7 */ /* 0x020be400081004ff */
[----:B-----5:R-:W-:Y:S04]  /*6dc0*/  SEL R3, RZ, 0x1, P0 ;  /* 0x00000001ff037807 */ /* 0x020fe80000000000 */
[----:B--234-:R-:W-:Y:S02]  /*6dd0*/  LOP3.LUT R180, R180, R3, RZ, 0x3c, !PT ;  /* 0x00000003b4b47212 */ /* 0x01cfe400078e3cff */
.L_x_99:
[----:B------:R-:W-:Y:S05]  /*6de0*/  BSYNC B1 ;  /* 0x0000000000017941 */ /* 0x000fea0003800000 */
.L_x_98:
[----:B------:R-:W-:Y:S01]  /*6df0*/  VIADD R0, R80, 0x40 ;  /* 0x0000004050007836 */ /* 0x000fe20000000000 */
[----:B------:R-:W-:Y:S04]  /*6e00*/  BSSY.RECONVERGENT B6, `(.L_x_103) ;  /* 0x0000015000067945 */ /* 0x000fe80003800200 */
[----:B------:R-:W-:Y:S04]  /*6e10*/  SHF.R.U32.HI R0, RZ, 0x15, R0 ;  /* 0x00000015ff007819 */ /* 0x000fe80000011600 */
[----:B------:R-:W-:Y:S11]  /*6e20*/  LOP3.LUT P0, RZ, R0, 0x3, R173, 0x48, !PT ;  /* 0x0000000300ff7812 */ /* 0x000ff600078048ad */
[----:B------:R-:W-:Y:S02]  /*6e30*/  @!UPT UIADD3 URZ, UPT, UPT, URZ, URZ, URZ ;  /* 0x000000fffffff290 */ /* 0x000fe4000fffe0ff */
[----:B------:R-:W-:Y:S05]  /*6e40*/  @!P0 BRA `(.L_x_104) ;  /* 0x0000000000408947 */ /* 0x000fea0003800000 */
[----:B------:R-:W2:Y:S01]  /*6e50*/  LDCU.64 UR8, c[0x4][0x78] ;  /* 0x01000f00ff0877ac */ /* 0x000ea20008000a00 */
[----:B------:R-:W-:Y:S01]  /*6e60*/  MOV R3, 0x0 ;  /* 0x0000000000037802 */ /* 0x000fe20000000f00 */
[----:B------:R-:W-:Y:S02]  /*6e70*/  HFMA2 R12, -RZ, RZ, 0, 5.9604644775390625e-08 ;  /* 0x00000001ff0c7431 */ /* 0x000fe400000001ff */
[----:B------:R-:W-:Y:S02]  /*6e80*/  IMAD.MOV.U32 R8, RZ, RZ, 0x192 ;  /* 0x00000192ff087424 */ /* 0x000fe400078e00ff */
[----:B------:R-:W-:Y:S01]  /*6e90*/  IMAD.MOV.U32 R13, RZ, RZ, RZ ;  /* 0x000000ffff0d7224 */ /* 0x000fe200078e00ff */
[----:B------:R-:W3:Y:S01]  /*6ea0*/  LDCU.64 UR6, c[0x4][0x80] ;  /* 0x01001000ff0677ac */ /* 0x000ee20008000a00 */
[----:B------:R-:W4:Y:S01]  /*6eb0*/  LDC.64 R2, c[0x4][R3] ;  /* 0x0100000003027b82 */ /* 0x000f220000000a00 */
[----:B------:R-:W5:Y:S01]  /*6ec0*/  LDCU.64 UR4, c[0x4][0x18] ;  /* 0x01000300ff0477ac */ /* 0x000f620008000a00 */
[----:B--2---:R-:W-:Y:S01]  /*6ed0*/  MOV R5, UR9 ;  /* 0x0000000900057c02 */ /* 0x004fe20008000f00 */
[----:B------:R-:W-:Y:S01]  /*6ee0*/  IMAD.U32 R4, RZ, RZ, UR8 ;  /* 0x00000008ff047e24 */ /* 0x000fe2000f8e00ff */
[----:B---3--:R-:W-:Y:S01]  /*6ef0*/  MOV R7, UR7 ;  /* 0x0000000700077c02 */ /* 0x008fe20008000f00 */
[----:B------:R-:W-:Y:S01]  /*6f00*/  IMAD.U32 R6, RZ, RZ, UR6 ;  /* 0x00000006ff067e24 */ /* 0x000fe2000f8e00ff */
[----:B-----5:R-:W-:Y:S01]  /*6f10*/  MOV R11, UR5 ;  /* 0x00000005000b7c02 */ /* 0x020fe20008000f00 */
[----:B------:R-:W-:Y:S02]  /*6f20*/  IMAD.U32 R10, RZ, RZ, UR4 ;  /* 0x00000004ff0a7e24 */ /* 0x000fe4000f8e00ff */
[----:B------:R-:W-:Y:S07]  /*6f30*/  LEPC R20, `(.L_x_104) ;  /* 0x000000001014794e */ /* 0x000fee0000000000 */
[----:B-1--4-:R-:W-:Y:S05]  /*6f40*/  CALL.ABS.NOINC R2 ;  /* 0x0000000002007343 */ /* 0x012fea0003c00000 */
.L_x_104:
[----:B------:R-:W-:Y:S05]  /*6f50*/  BSYNC.RECONVERGENT B6 ;  /* 0x0000000000067941 */ /* 0x000fea0003800200 */
.L_x_103:
[----:B------:R-:W-:Y:S01]  /*6f60*/  F2FP.F16.E4M3.UNPACK_B R4, R149 ;  /* 0x00000095ff04723e */ /* 0x000fe200020006ff */
[----:B------:R-:W-:Y:S05]  /*6f70*/  WARPSYNC.ALL ;  /* 0x0000000000007948 */ /* 0x000fea0003800000 */
[----:B------:R-:W-:Y:S01]  /*6f80*/  R2UR UR4, R80 ;  /* 0x00000000500472ca */ /* 0x000fe200000e0000 */
[--C-:B------:R-:W-:Y:S01]  /*6f90*/  HADD2.F32 R88, -RZ, R4.reuse.H0_H0 ;  /* 0x20000004ff587230 */ /* 0x100fe20000004100 */
[-C--:B------:R-:W-:Y:S01]  /*6fa0*/  F2FP.F16.E4M3.UNPACK_B R0, R148.reuse ;  /* 0x00000094ff00723e */ /* 0x080fe200020006ff */
[----:B------:R-:W-:Y:S01]  /*6fb0*/  HADD2.F32 R83, -RZ, R4.H1_H1 ;  /* 0x30000004ff537230 */ /* 0x000fe20000004100 */
[----:B------:R-:W-:Y:S01]  /*6fc0*/  F2FP.F16.E4M3.UNPACK_B R4, R151 ;  /* 0x00000097ff04723e */ /* 0x000fe200020006ff */
[----:B------:R-:W-:Y:S01]  /*6fd0*/  BSSY.RECONVERGENT B0, `(.L_x_105) ;  /* 0x0000116000007945 */ /* 0x000fe20003800200 */
[----:B------:R-:W-:Y:S01]  /*6fe0*/  F2FP.F16.E4M3.UNPACK_B R3, R148.H1 ;  /* 0x00000094ff03723e */ /* 0x000fe200030006ff */
[--C-:B------:R-:W-:Y:S01]  /*6ff0*/  HADD2.F32 R2, -RZ, R0.reuse.H0_H0 ;  /* 0x20000000ff027230 */ /* 0x100fe20000004100 */
[----:B-1----:R-:W-:Y:S01]  /*7000*/  F2FP.F16.E4M3.UNPACK_B R135, R162 ;  /* 0x000000a2ff87723e */ /* 0x002fe200020006ff */
[----:B------:R-:W-:Y:S01]  /*7010*/  HADD2.F32 R82, -RZ, R0.H1_H1 ;  /* 0x30000000ff527230 */ /* 0x000fe20000004100 */
[----:B------:R-:W-:Y:S01]  /*7020*/  F2FP.F16.E4M3.UNPACK_B R0, R149.H1 ;  /* 0x00000095ff00723e */ /* 0x000fe200030006ff */
[--C-:B------:R-:W-:Y:S01]  /*7030*/  HADD2.F32 R84, -RZ, R3.reuse.H0_H0 ;  /* 0x20000003ff547230 */ /* 0x100fe20000004100 */
[----:B------:R-:W-:Y:S01]  /*7040*/  F2FP.F16.E4M3.UNPACK_B R125, R159.H1 ;  /* 0x0000009fff7d723e */ /* 0x000fe200030006ff */
[----:B------:R-:W-:Y:S01]  /*7050*/  HADD2.F32 R86, -RZ, R3.H1_H1 ;  /* 0x30000003ff567230 */ /* 0x000fe20000004100 */
[-C--:B------:R-:W-:Y:S01]  /*7060*/  F2FP.F16.E4M3.UNPACK_B R3, R150.reuse ;  /* 0x00000096ff03723e */ /* 0x080fe200020006ff */
[--C-:B------:R-:W-:Y:S01]  /*7070*/  HADD2.F32 R90, -RZ, R0.reuse.H0_H0 ;  /* 0x20000000ff5a7230 */ /* 0x100fe20000004100 */
[----:B------:R-:W-:Y:S01]  /*7080*/  ISETP.NE.AND P0, PT, R189, RZ, PT ;  /* 0x000000ffbd00720c */ /* 0x000fe20003f05270 */
[----:B------:R-:W-:Y:S01]  /*7090*/  HADD2.F32 R85, -RZ, R0.H1_H1 ;  /* 0x30000000ff557230 */ /* 0x000fe20000004100 */
[----:B------:R-:W-:Y:S01]  /*70a0*/  F2FP.F16.E4M3.UNPACK_B R0, R150.H1 ;  /* 0x00000096ff00723e */ /* 0x000fe200030006ff */
[--C-:B------:R-:W-:Y:S01]  /*70b0*/  HADD2.F32 R92, -RZ, R3.reuse.H0_H0 ;  /* 0x20000003ff5c7230 */ /* 0x100fe20000004100 */
[----:B------:R-:W-:Y:S01]  /*70c0*/  ISETP.NE.AND P6, PT, R198, RZ, PT ;  /* 0x000000ffc600720c */ /* 0x000fe20003fc5270 */
[----:B------:R-:W-:Y:S01]  /*70d0*/  HADD2.F32 R87, -RZ, R3.H1_H1 ;  /* 0x30000003ff577230 */ /* 0x000fe20000004100 */
[----:B------:R-:W-:Y:S01]  /*70e0*/  F2FP.F16.E4M3.UNPACK_B R3, R151.H1 ;  /* 0x00000097ff03723e */ /* 0x000fe200030006ff */
[--C-:B------:R-:W-:Y:S02]  /*70f0*/  HADD2.F32 R94, -RZ, R0.reuse.H0_H0 ;  /* 0x20000000ff5e7230 */ /* 0x100fe40000004100 */
[----:B------:R-:W-:Y:S01]  /*7100*/  HADD2.F32 R89, -RZ, R0.H1_H1 ;  /* 0x30000000ff597230 */ /* 0x000fe20000004100 */
[-C--:B------:R-:W-:Y:S01]  /*7110*/  F2FP.F16.E4M3.UNPACK_B R0, R152.reuse ;  /* 0x00000098ff00723e */ /* 0x080fe200020006ff */
[--C-:B------:R-:W-:Y:S02]  /*7120*/  HADD2.F32 R96, -RZ, R4.reuse.H0_H0 ;  /* 0x20000004ff607230 */ /* 0x100fe40000004100 */
[----:B------:R-:W-:Y:S01]  /*7130*/  HADD2.F32 R91, -RZ, R4.H1_H1 ;  /* 0x30000004ff5b7230 */ /* 0x000fe20000004100 */
[-C--:B------:R-:W-:Y:S01]  /*7140*/  F2FP.F16.E4M3.UNPACK_B R4, R153.reuse ;  /* 0x00000099ff04723e */ /* 0x080fe200020006ff */
[--C-:B------:R-:W-:Y:S02]  /*7150*/  HADD2.F32 R100, -RZ, R0.reuse.H0_H0 ;  /* 0x20000000ff647230 */ /* 0x100fe40000004100 */
[----:B------:R-:W-:Y:S01]  /*7160*/  HADD2.F32 R95, -RZ, R0.H1_H1 ;  /* 0x30000000ff5f7230 */ /* 0x000fe20000004100 */
[----:B------:R-:W-:Y:S01]  /*7170*/  F2FP.F16.E4M3.UNPACK_B R0, R153.H1 ;  /* 0x00000099ff00723e */ /* 0x000fe200030006ff */
[--C-:B------:R-:W-:Y:S02]  /*7180*/  HADD2.F32 R98, -RZ, R3.reuse.H0_H0 ;  /* 0x20000003ff627230 */ /* 0x100fe40000004100 */
[----:B------:R-:W-:Y:S01]  /*7190*/  HADD2.F32 R93, -RZ, R3.H1_H1 ;  /* 0x30000003ff5d7230 */ /* 0x000fe20000004100 */
[----:B------:R-:W-:Y:S01]  /*71a0*/  F2FP.F16.E4M3.UNPACK_B R3, R152.H1 ;  /* 0x00000098ff03723e */ /* 0x000fe200030006ff */
[--C-:B------:R-:W-:Y:S02]  /*71b0*/  HADD2.F32 R106, -RZ, R0.reuse.H0_H0 ;  /* 0x20000000ff6a7230 */ /* 0x100fe40000004100 */
[----:B------:R-:W-:Y:S01]  /*71c0*/  HADD2.F32 R101, -RZ, R0.H1_H1 ;  /* 0x30000000ff657230 */ /* 0x000fe20000004100 */
[-C--:B------:R-:W-:Y:S01]  /*71d0*/  F2FP.F16.E4M3.UNPACK_B R0, R154.reuse.H1 ;  /* 0x0000009aff00723e */ /* 0x080fe200030006ff */
[--C-:B------:R-:W-:Y:S02]  /*71e0*/  HADD2.F32 R104, -RZ, R4.reuse.H0_H0 ;  /* 0x20000004ff687230 */ /* 0x100fe40000004100 */
[----:B------:R-:W-:Y:S01]  /*71f0*/  HADD2.F32 R99, -RZ, R4.H1_H1 ;  /* 0x30000004ff637230 */ /* 0x000fe20000004100 */
[----:B------:R-:W-:Y:S01]  /*7200*/  F2FP.F16.E4M3.UNPACK_B R4, R155 ;  /* 0x0000009bff04723e */ /* 0x000fe200020006ff */
[--C-:B------:R-:W-:Y:S02]  /*7210*/  HADD2.F32 R102, -RZ, R3.reuse.H0_H0 ;  /* 0x20000003ff667230 */ /* 0x100fe40000004100 */
[----:B------:R-:W-:Y:S01]  /*7220*/  HADD2.F32 R97, -RZ, R3.H1_H1 ;  /* 0x30000003ff617230 */ /* 0x000fe20000004100 */
[----:B------:R-:W-:Y:S01]  /*7230*/  F2FP.F16.E4M3.UNPACK_B R3, R154 ;  /* 0x0000009aff03723e */ /* 0x000fe200020006ff */
[--C-:B------:R-:W-:Y:S02]  /*7240*/  HADD2.F32 R110, -RZ, R0.reuse.H0_H0 ;  /* 0x20000000ff6e7230 */ /* 0x100fe40000004100 */
[----:B------:R-:W-:Y:S01]  /*7250*/  HADD2.F32 R105, -RZ, R0.H1_H1 ;  /* 0x30000000ff697230 */ /* 0x000fe20000004100 */
[-C--:B------:R-:W-:Y:S01]  /*7260*/  F2FP.F16.E4M3.UNPACK_B R0, R156.reuse ;  /* 0x0000009cff00723e */ /* 0x080fe200020006ff */
[--C-:B------:R-:W-:Y:S02]  /*7270*/  HADD2.F32 R112, -RZ, R4.reuse.H0_H0 ;  /* 0x20000004ff707230 */ /* 0x100fe40000004100 */
[----:B------:R-:W-:Y:S01]  /*7280*/  HADD2.F32 R107, -RZ, R4.H1_H1 ;  /* 0x30000004ff6b7230 */ /* 0x000fe20000004100 */
[----:B------:R-:W-:Y:S01]  /*7290*/  F2FP.F16.E4M3.UNPACK_B R4, R157 ;  /* 0x0000009dff04723e */ /* 0x000fe200020006ff */
[--C-:B------:R-:W-:Y:S02]  /*72a0*/  HADD2.F32 R108, -RZ, R3.reuse.H0_H0 ;  /* 0x20000003ff6c7230 */ /* 0x100fe40000004100 */
[----:B------:R-:W-:Y:S01]  /*72b0*/  HADD2.F32 R103, -RZ, R3.H1_H1 ;  /* 0x30000003ff677230 */ /* 0x000fe20000004100 */
[----:B------:R-:W-:Y:S01]  /*72c0*/  F2FP.F16.E4M3.UNPACK_B R3, R155.H1 ;  /* 0x0000009bff03723e */ /* 0x000fe200030006ff */
[--C-:B------:R-:W-:Y:S02]  /*72d0*/  HADD2.F32 R116, -RZ, R0.reuse.H0_H0 ;  /* 0x20000000ff747230 */ /* 0x100fe40000004100 */
[----:B------:R-:W-:Y:S01]  /*72e0*/  HADD2.F32 R111, -RZ, R0.H1_H1 ;  /* 0x30000000ff6f7230 */ /* 0x000fe20000004100 */
[----:B------:R-:W-:Y:S01]  /*72f0*/  F2FP.F16.E4M3.UNPACK_B R0, R156.H1 ;  /* 0x0000009cff00723e */ /* 0x000fe200030006ff */
[--C-:B------:R-:W-:Y:S02]  /*7300*/  HADD2.F32 R120, -RZ, R4.reuse.H0_H0 ;  /* 0x20000004ff787230 */ /* 0x100fe40000004100 */
[----:B------:R-:W-:Y:S02]  /*7310*/  HADD2.F32 R115, -RZ, R4.H1_H1 ;  /* 0x30000004ff737230 */ /* 0x000fe40000004100 */
[--C-:B------:R-:W-:Y:S01]  /*7320*/  HADD2.F32 R114, -RZ, R3.reuse.H0_H0 ;  /* 0x20000003ff727230 */ /* 0x100fe20000004100 */
[----:B------:R-:W1:Y:S01]  /*7330*/  LDTM.x64 R4, tmem[UR4+0x40] ;  /* 0x00004004000479ee */ /* 0x000e620008340000 */
[----:B------:R-:W-:Y:S01]  /*7340*/  HADD2.F32 R109, -RZ, R3.H1_H1 ;  /* 0x30000003ff6d7230 */ /* 0x000fe20000004100 */
[----:B------:R-:W-:Y:S01]  /*7350*/  F2FP.F16.E4M3.UNPACK_B R3, R157.H1 ;  /* 0x0000009dff03723e */ /* 0x000fe200030006ff */
        /* <DEDUP_REMOVED lines=14> */
[----:B------:R-:W-:Y:S01]  /*7440*/  F2FP.F16.E4M3.UNPACK_B R0, R160.H1 ;  /* 0x000000a0ff00723e */ /* 0x000fe200030006ff */
[--C-:B------:R-:W-:Y:S02]  /*7450*/  HADD2.F32 R132, -RZ, R3.reuse.H0_H0 ;  /* 0x20000003ff847230 */ /* 0x100fe40000004100 */
[C---:B-1----:R-:W-:Y:S01]  /*7460*/  FMUL R7, R78.reuse, R7 ;  /* 0x000000074e077220 */ /* 0x042fe20000400000 */
        /* <DEDUP_REMOVED lines=10> */
[C---:B------:R-:W-:Y:S01]  /*7510*/  FMUL R0, R78.reuse, R4 ;  /* 0x000000044e007220 */ /* 0x040fe20000400000 */
[--C-:B------:R-:W-:Y:S01]  /*7520*/  HADD2.F32 R140, -RZ, R135.reuse.H0_H0 ;  /* 0x20000087ff8c7230 */ /* 0x100fe20000004100 */
[----:B------:R-:W-:Y:S01]  /*7530*/  F2FP.F16.E4M3.UNPACK_B R4, R163 ;  /* 0x000000a3ff04723e */ /* 0x000fe200020006ff */
[----:B------:R-:W-:Y:S02]  /*7540*/  HADD2.F32 R135, -RZ, R135.H1_H1 ;  /* 0x30000087ff877230 */ /* 0x000fe40000004100 */
[C---:B------:R-:W-:Y:S01]  /*7550*/  FFMA R0, R81.reuse, R2, R0 ;  /* 0x0000000251007223 */ /* 0x040fe20000000000 */
[C---:B------:R-:W-:Y:S01]  /*7560*/  FMUL R2, R78.reuse, R5 ;  /* 0x000000054e027220 */ /* 0x040fe20000400000 */
[--C-:B------:R-:W-:Y:S01]  /*7570*/  HADD2.F32 R142, -RZ, R3.reuse.H0_H0 ;  /* 0x20000003ff8e7230 */ /* 0x100fe20000004100 */
[----:B------:R-:W-:Y:S01]  /*7580*/  F2FP.F16.E4M3.UNPACK_B R5, R163.H1 ;  /* 0x000000a3ff05723e */ /* 0x000fe200030006ff */
[----:B------:R-:W-:Y:S02]  /*7590*/  HADD2.F32 R137, -RZ, R3.H1_H1 ;  /* 0x30000003ff897230 */ /* 0x000fe40000004100 */
[C---:B------:R-:W-:Y:S01]  /*75a0*/  FFMA R2, R81.reuse, R82, R2 ;  /* 0x0000005251027223 */ /* 0x040fe20000000002 */
[--C-:B------:R-:W-:Y:S02]  /*75b0*/  HADD2.F32 R82, -RZ, R4.reuse.H0_H0 ;  /* 0x20000004ff527230 */ /* 0x100fe40000004100 */
[C---:B------:R-:W-:Y:S01]  /*75c0*/  FMUL R3, R78.reuse, R6 ;  /* 0x000000064e037220 */ /* 0x040fe20000400000 */
[----:B------:R-:W-:Y:S02]  /*75d0*/  HADD2.F32 R139, -RZ, R4.H1_H1 ;  /* 0x30000004ff8b7230 */ /* 0x000fe40000004100 */
[C---:B------:R-:W-:Y:S01]  /*75e0*/  FMUL R4, R78.reuse, R9 ;  /* 0x000000094e047220 */ /* 0x040fe20000400000 */
[--C-:B------:R-:W-:Y:S02]  /*75f0*/  HADD2.F32 R141, -RZ, R5.reuse.H1_H1 ;  /* 0x30000005ff8d7230 */ /* 0x100fe40000004100 */
[C---:B------:R-:W-:Y:S01]  /*7600*/  FFMA R3, R81.reuse, R84, R3 ;  /* 0x0000005451037223 */ /* 0x040fe20000000003 */
[----:B------:R-:W-:Y:S01]  /*7610*/  FFMA R7, R81, R86, R7 ;  /* 0x0000005651077223 */ /* 0x000fe20000000007 */
[----:B------:R-:W-:Y:S02]  /*7620*/  HADD2.F32 R84, -RZ, R5.H0_H0 ;  /* 0x20000005ff547230 */ /* 0x000fe40000004100 */
[C---:B------:R-:W-:Y:S01]  /*7630*/  FMUL R5, R78.reuse, R10 ;  /* 0x0000000a4e057220 */ /* 0x040fe20000400000 */
[C---:B------:R-:W-:Y:S01]  /*7640*/  FMUL R6, R78.reuse, R11 ;  /* 0x0000000b4e067220 */ /* 0x040fe20000400000 */
[C---:B------:R-:W-:Y:S01]  /*7650*/  FMUL R11, R78.reuse, R16 ;  /* 0x000000104e0b7220 */ /* 0x040fe20000400000 */
[----:B------:R-:W-:Y:S01]  /*7660*/  F2FP.SATFINITE.E4M3.F32.PACK_AB_MERGE_C R143, R7, R3, RZ ;  /* 0x00000003078f723e */ /* 0x000fe200048070ff */
[C---:B------:R-:W-:Y:S01]  /*7670*/  FMUL R3, R78.reuse, R8 ;  /* 0x000000084e037220 */ /* 0x040fe20000400000 */
[C---:B------:R-:W-:Y:S01]  /*7680*/  FMUL R7, R78.reuse, R12 ;  /* 0x0000000c4e077220 */ /* 0x040fe20000400000 */
[C---:B------:R-:W-:Y:S01]  /*7690*/  FMUL R8, R78.reuse, R13 ;  /* 0x0000000d4e087220 */ /* 0x040fe20000400000 */
[C---:B------:R-:W-:Y:S01]  /*76a0*/  FMUL R12, R78.reuse, R17 ;  /* 0x000000114e0c7220 */ /* 0x040fe20000400000 */
[C---:B------:R-:W-:Y:S01]  /*76b0*/  FFMA R3, R81.reuse, R88, R3 ;  /* 0x0000005851037223 */ /* 0x040fe20000000003 */
[C---:B------:R-:W-:Y:S01]  /*76c0*/  FFMA R4, R81.reuse, R83, R4 ;  /* 0x0000005351047223 */ /* 0x040fe20000000004 */
[C---:B------:R-:W-:Y:S01]  /*76d0*/  FFMA R5, R81.reuse, R90, R5 ;  /* 0x0000005a51057223 */ /* 0x040fe20000000005 */
[C---:B------:R-:W-:Y:S01]  /*76e0*/  FFMA R6, R81.reuse, R85, R6 ;  /* 0x0000005551067223 */ /* 0x040fe20000000006 */
[C---:B------:R-:W-:Y:S01]  /*76f0*/  FFMA R7, R81.reuse, R92, R7 ;  /* 0x0000005c51077223 */ /* 0x040fe20000000007 */
[C---:B------:R-:W-:Y:S01]  /*7700*/  FFMA R8, R81.reuse, R87, R8 ;  /* 0x0000005751087223 */ /* 0x040fe20000000008 */
[C---:B------:R-:W-:Y:S01]  /*7710*/  FMUL R16, R78.reuse, R21 ;  /* 0x000000154e107220 */ /* 0x040fe20000400000 */
[----:B------:R-:W-:Y:S01]  /*7720*/  FMUL R9, R78, R14 ;  /* 0x0000000e4e097220 */ /* 0x000fe20000400000 */
[----:B------:R-:W-:Y:S01]  /*7730*/  F2FP.SATFINITE.E4M3.F32.PACK_AB_MERGE_C R5, R6, R5, RZ ;  /* 0x000000050605723e */ /* 0x000fe200048070ff */
[C---:B------:R-:W-:Y:S01]  /*7740*/  FMUL R10, R78.reuse, R15 ;  /* 0x0000000f4e0a7220 */ /* 0x040fe20000400000 */
[C---:B------:R-:W-:Y:S01]  /*7750*/  FMUL R15, R78.reuse, R20 ;  /* 0x000000144e0f7220 */ /* 0x040fe20000400000 */
[C---:B------:R-:W-:Y:S01]  /*7760*/  FFMA R9, R81.reuse, R94, R9 ;  /* 0x0000005e51097223 */ /* 0x040fe20000000009 */
[C---:B------:R-:W-:Y:S01]  /*7770*/  FMUL R20, R78.reuse, R25 ;  /* 0x000000194e147220 */ /* 0x040fe20000400000 */
[C---:B------:R-:W-:Y:S01]  /*7780*/  FFMA R10, R81.reuse, R89, R10 ;  /* 0x00000059510a7223 */ /* 0x040fe2000000000a */
[C---:B------:R-:W-:Y:S01]  /*7790*/  FFMA R11, R81.reuse, R96, R11 ;  /* 0x00000060510b7223 */ /* 0x040fe2000000000b */
[C---:B------:R-:W-:Y:S01]  /*77a0*/  FFMA R12, R81.reuse, R91, R12 ;  /* 0x0000005b510c7223 */ /* 0x040fe2000000000c */
[C---:B------:R-:W-:Y:S01]  /*77b0*/  FMUL R13, R78.reuse, R18 ;  /* 0x000000124e0d7220 */ /* 0x040fe20000400000 */
[----:B------:R-:W-:Y:S01]  /*77c0*/  FMUL R14, R78, R19 ;  /* 0x000000134e0e7220 */ /* 0x000fe20000400000 */
[----:B------:R-:W-:Y:S01]  /*77d0*/  F2FP.SATFINITE.E4M3.F32.PACK_AB_MERGE_C R9, R10, R9, RZ ;  /* 0x000000090a09723e */ /* 0x000fe200048070ff */
[C---:B------:R-:W-:Y:S01]  /*77e0*/  FMUL R19, R78.reuse, R24 ;  /* 0x000000184e137220 */ /* 0x040fe20000400000 */
        /* <DEDUP_REMOVED lines=17> */
[----:B------:R-:W-:Y:S01]  /*7900*/  FMUL R27, R78, R32 ;  /* 0x000000204e1b7220 */ /* 0x000fe20000400000 */
[C---:B------:R-:W-:Y:S01]  /*7910*/  FFMA R21, R81.reuse, R106, R21 ;  /* 0x0000006a51157223 */ /* 0x040fe20000000015 */
[C---:B------:R-:W-:Y:S01]  /*7920*/  FFMA R22, R81.reuse, R101, R22 ;  /* 0x0000006551167223 */ /* 0x040fe20000000016 */
[----:B------:R-:W-:Y:S01]  /*7930*/  F2FP.SATFINITE.E4M3.F32.PACK_AB_MERGE_C R16, R16, R15, R17 ;  /* 0x0000000f1010723e */ /* 0x000fe20004807011 */
[C---:B------:R-:W-:Y:S01]  /*7940*/  FFMA R23, R81.reuse, R108, R23 ;  /* 0x0000006c51177223 */ /* 0x040fe20000000017 */
[C---:B------:R-:W-:Y:S01]  /*7950*/  FFMA R24, R81.reuse, R103, R24 ;  /* 0x0000006751187223 */ /* 0x040fe20000000018 */
[----:B------:R-:W-:Y:S01]  /*7960*/  FMUL R32, R78, R37 ;  /* 0x000000254e207220 */ /* 0x000fe20000400000 */
[----:B------:R-:W-:Y:S01]  /*7970*/  F2FP.SATFINITE.E4M3.F32.PACK_AB_MERGE_C R21, R22, R21, RZ ;  /* 0x000000151615723e */ /* 0x000fe200048070ff */
[C---:B------:R-:W-:Y:S01]  /*7980*/  FMUL R25, R78.reuse, R30 ;  /* 0x0000001e4e197220 */ /* 0x040fe20000400000 */
[C---:B------:R-:W-:Y:S01]  /*7990*/  FMUL R26, R78.reuse, R31 ;  /* 0x0000001f4e1a7220 */ /* 0x040fe20000400000 */
[----:B------:R-:W-:Y:S01]  /*79a0*/  FMUL R31, R78, R36 ;  /* 0x000000244e1f7220 */ /* 0x000fe20000400000 */
[----:B------:R-:W-:Y:S01]  /*79b0*/  F2FP.SATFINITE.E4M3.F32.PACK_AB_MERGE_C R17, R20, R19, R21 ;  /* 0x000000131411723e */ /* 0x000fe20004807015 */
        /* <DEDUP_REMOVED lines=8> */
[----:B------:R-:W-:Y:S01]  /*7a40*/  FMUL R35, R78, R40 ;  /* 0x000000284e237220 */ /* 0x000fe20000400000 */
[C---:B------:R-:W-:Y:S01]  /*7a50*/  FFMA R29, R81.reuse, R114, R29 ;  /* 0x00000072511d7223 */ /* 0x040fe2000000001d */
[----:B------:R-:W-:Y:S01]  /*7a60*/  F2FP.SATFINITE.E4M3.F32.PACK_AB_MERGE_C R18, R24, R23, R18 ;  /* 0x000000171812723e */ /* 0x000fe20004807012 */
        /* <DEDUP_REMOVED lines=22> */
[C---:B------:R-:W-:Y:S01]  /*7bd0*/  FMUL R41, R78.reuse, R46 ;  /* 0x0000002e4e297220 */ /* 0x040fe20000400000 */
[C---:B------:R-:W-:Y:S01]  /*7be0*/  FMUL R42, R78.reuse, R47 ;  /* 0x0000002f4e2a7220 */ /* 0x040fe20000400000 */
[C---:B------:R-:W-:Y:S01]  /*7bf0*/  FFMA R40, R81.reuse, R119, R40 ;  /* 0x0000007751287223 */ /* 0x040fe20000000028 */
[--C-:B------:R-:W-:Y:S02]  /*7c00*/  HADD2.F32 R130, -RZ, R125.reuse.H0_H0 ;  /* 0x2000007dff827230 */ /* 0x100fe40000004100 */
[C---:B------:R-:W-:Y:S01]  /*7c10*/  FFMA R41, R81.reuse, R126, R41 ;  /* 0x0000007e51297223 */ /* 0x040fe20000000029 */
[----:B------:R-:W-:Y:S02]  /*7c20*/  HADD2.F32 R125, -RZ, R125.H1_H1 ;  /* 0x3000007dff7d7230 */ /* 0x000fe40000004100 */
[C---:B------:R-:W-:Y:S01]  /*7c30*/  FMUL R45, R78.reuse, R50 ;  /* 0x000000324e2d7220 */ /* 0x040fe20000400000 */
[C---:B------:R-:W-:Y:S01]  /*7c40*/  FFMA R42, R81.reuse, R121, R42 ;  /* 0x00000079512a7223 */ /* 0x040fe2000000002a */
[C---:B------:R-:W-:Y:S01]  /*7c50*/  FMUL R46, R78.reuse, R51 ;  /* 0x000000334e2e7220 */ /* 0x040fe20000400000 */
[C---:B------:R-:W-:Y:S01]  /*7c60*/  FFMA R43, R81.reuse, R128, R43 ;  /* 0x00000080512b7223 */ /* 0x040fe2000000002b */
[C---:B------:R-:W-:Y:S01]  /*7c70*/  FMUL R47, R78.reuse, R52 ;  /* 0x000000344e2f7220 */ /* 0x040fe20000400000 */
        /* <DEDUP_REMOVED lines=10> */
[C---:B------:R-:W-:Y:S01]  /*7d20*/  FFMA R45, R81.reuse, R130, R45 ;  /* 0x00000082512d7223 */ /* 0x040fe2000000002d */
[C---:B------:R-:W-:Y:S01]  /*7d30*/  FMUL R59, R78.reuse, R64 ;  /* 0x000000404e3b7220 */ /* 0x040fe20000400000 */
[C---:B------:R-:W-:Y:S01]  /*7d40*/  FMUL R60, R78.reuse, R65 ;  /* 0x000000414e3c7220 */ /* 0x040fe20000400000 */
[C---:B------:R-:W-:Y:S01]  /*7d50*/  FMUL R61, R78.reuse, R66 ;  /* 0x000000424e3d7220 */ /* 0x040fe20000400000 */
[----:B------:R-:W-:Y:S01]  /*7d60*/  FMUL R62, R78, R67 ;  /* 0x000000434e3e7220 */ /* 0x000fe20000400000 */
[C---:B------:R-:W-:Y:S01]  /*7d70*/  FFMA R46, R81.reuse, R125, R46 ;  /* 0x0000007d512e7223 */ /* 0x040fe2000000002e */
[----:B------:R-:W-:Y:S01]  /*7d80*/  F2FP.SATFINITE.E4M3.F32.PACK_AB_MERGE_C R64, R2, R0, R143 ;  /* 0x000000000240723e */ /* 0x000fe2000480708f */
[C---:B------:R-:W-:Y:S01]  /*7d90*/  FFMA R47, R81.reuse, R132, R47 ;  /* 0x00000084512f7223 */ /* 0x040fe2000000002f */
[----:B------:R-:W-:Y:S01]  /*7da0*/  F2FP.SATFINITE.E4M3.F32.PACK_AB_MERGE_C R65, R4, R3, R5 ;  /* 0x000000030441723e */ /* 0x000fe20004807005 */
[C---:B------:R-:W-:Y:S01]  /*7db0*/  FFMA R48, R81.reuse, R127, R48 ;  /* 0x0000007f51307223 */ /* 0x040fe20000000030 */
[----:B------:R-:W-:Y:S01]  /*7dc0*/  F2FP.SATFINITE.E4M3.F32.PACK_AB_MERGE_C R66, R8, R7, R9 ;  /* 0x000000070842723e */ /* 0x000fe20004807009 */
[C---:B------:R-:W-:Y:S01]  /*7dd0*/  FFMA R49, R81.reuse, R134, R49 ;  /* 0x0000008651317223 */ /* 0x040fe20000000031 */
[----:B------:R-:W-:Y:S01]  /*7de0*/  F2FP.SATFINITE.E4M3.F32.PACK_AB_MERGE_C R67, R12, R11, R13 ;  /* 0x0000000b0c43723e */ /* 0x000fe2000480700d */
[----:B------:R-:W-:Y:S01]  /*7df0*/  FMUL R53, R78, R58 ;  /* 0x0000003a4e357220 */ /* 0x000fe20000400000 */
[C---:B------:R-:W-:Y:S01]  /*7e00*/  FFMA R50, R81.reuse, R129, R50 ;  /* 0x0000008151327223 */ /* 0x040fe20000000032 */
[C---:B------:R-:W-:Y:S01]  /*7e10*/  FFMA R51, R81.reuse, R136, R51 ;  /* 0x0000008851337223 */ /* 0x040fe20000000033 */
[C---:B------:R-:W-:Y:S01]  /*7e20*/  FFMA R52, R81.reuse, R131, R52 ;  /* 0x0000008351347223 */ /* 0x040fe20000000034 */
[----:B------:R1:W-:Y:S01]  /*7e30*/  STS.128 [R172+UR49+0xa200], R64 ;  /* 0x00a20040ac007988 */ /* 0x0003e20008000c31 */
[C---:B------:R-:W-:Y:S01]  /*7e40*/  FFMA R53, R81.reuse, R138, R53 ;  /* 0x0000008a51357223 */ /* 0x040fe20000000035 */
[----:B------:R-:W-:Y:S01]  /*7e50*/  F2FP.SATFINITE.E4M3.F32.PACK_AB_MERGE_C R37, R38, R37, RZ ;  /* 0x000000252625723e */ /* 0x000fe200048070ff */
[C---:B------:R-:W-:Y:S01]  /*7e60*/  FFMA R54, R81.reuse, R133, R54 ;  /* 0x0000008551367223 */ /* 0x040fe20000000036 */
[----:B------:R-:W-:Y:S01]  /*7e70*/  FMUL R58, R78, R63 ;  /* 0x0000003f4e3a7220 */ /* 0x000fe20000400000 */
[C---:B------:R-:W-:Y:S01]  /*7e80*/  FFMA R55, R81.reuse, R140, R55 ;  /* 0x0000008c51377223 */ /* 0x040fe20000000037 */
[C---:B------:R-:W-:Y:S01]  /*7e90*/  FFMA R56, R81.reuse, R135, R56 ;  /* 0x0000008751387223 */ /* 0x040fe20000000038 */
[C---:B------:R-:W-:Y:S01]  /*7ea0*/  FFMA R57, R81.reuse, R142, R57 ;  /* 0x0000008e51397223 */ /* 0x040fe20000000039 */
[----:B------:R1:W-:Y:S01]  /*7eb0*/  STS.128 [R192+0xa010], R16 ;  /* 0x00a01010c0007388 */ /* 0x0003e20000000c00 */
[----:B------:R-:W-:Y:S01]  /*7ec0*/  F2FP.SATFINITE.E4M3.F32.PACK_AB_MERGE_C R33, R36, R35, R37 ;  /* 0x000000232421723e */ /* 0x000fe20004807025 */
[C---:B------:R-:W-:Y:S01]  /*7ed0*/  FFMA R58, R81.reuse, R137, R58 ;  /* 0x00000089513a7223 */ /* 0x040fe2000000003a */
[----:B------:R-:W-:Y:S01]  /*7ee0*/  F2FP.SATFINITE.E4M3.F32.PACK_AB_MERGE_C R34, R42, R41, RZ ;  /* 0x000000292a22723e */ /* 0x000fe200048070ff */
[C---:B------:R-:W-:Y:S01]  /*7ef0*/  FFMA R59, R81.reuse, R82, R59 ;  /* 0x00000052513b7223 */ /* 0x040fe2000000003b */
[----:B------:R-:W-:Y:S01]  /*7f00*/  F2FP.SATFINITE.E4M3.F32.PACK_AB_MERGE_C R35, R46, R45, RZ ;  /* 0x0000002d2e23723e */ /* 0x000fe200048070ff */
        /* <DEDUP_REMOVED lines=25> */
[----:B------:R-:W-:Y:S02]  /*80a0*/  UIADD3 UR8, UP0, UPT, UR52, 0x680, URZ ;  /* 0x0000068034087890 */ /* 0x000fe4000ff1e0ff */
[----:B------:R-:W-:Y:S02]  /*80b0*/  UIADD3 UR5, UPT, UPT, UR41, 0x40, URZ ;  /* 0x0000004029057890 */ /* 0x000fe4000fffe0ff */
[----:B------:R-:W-:Y:S02]  /*80c0*/  UIADD3 UR4, UPT, UPT, UR49, 0xa200, URZ ;  /* 0x0000a20031047890 */ /* 0x000fe4000fffe0ff */
[----:B------:R-:W-:Y:S01]  /*80d0*/  UIADD3.X UR9, UPT, UPT, URZ, UR53, URZ, UP0, !UPT ;  /* 0x00000035ff097290 */ /* 0x000fe200087fe4ff */
[----:B------:R-:W-:Y:S01]  /*80e0*/  UMOV UR6, UR42 ;  /* 0x0000002a00067c82 */ /* 0x000fe20008000000 */
[----:B------:R-:W-:Y:S07]  /*80f0*/  UMOV UR7, UR36 ;  /* 0x0000002400077c82 */ /* 0x000fee0008000000 */
[----:B------:R2:W-:Y:S01]  /*8100*/  UTMASTG.3D [UR4], [UR8] ;  /* 0x00000004080073b5 */ /* 0x0005e20008010000 */
[----:B------:R0:W-:Y:S01]  /*8110*/  UTMACMDFLUSH ;  /* 0x00000000000079b7 */ /* 0x0001e20000000000 */
[----:B--2---:R-:W-:Y:S04]  /*8120*/  DEPBAR.LE SB0, 0x1 ;  /* 0x000080400000791a */ /* 0x004fe80000000000 */
.L_x_106:
[----:B------:R-:W-:Y:S05]  /*8130*/  BSYNC.RECONVERGENT B0 ;  /* 0x0000000000007941 */ /* 0x000fea0003800200 */
.L_x_105:
        /* <DEDUP_REMOVED lines=16> */
.L_x_110:
[----:B------:R-:W-:Y:S05]  /*8240*/  BSYNC B0 ;  /* 0x0000000000007941 */ /* 0x000fea0003800000 */
.L_x_109:
        /* <DEDUP_REMOVED lines=20> */
.L_x_108:
[----:B------:R-:W-:Y:S05]  /*8390*/  BSYNC B1 ;  /* 0x0000000000017941 */ /* 0x000fea0003800000 */
.L_x_107:
[----:B--2---:R-:W-:Y:S01]  /*83a0*/  VIADD R0, R80, 0x80 ;  /* 0x0000008050007836 */ /* 0x004fe20000000000 */
        /* <DEDUP_REMOVED lines=10> */
[----:B------:R-:W5:Y:S01]  /*8450*/  LDCU.64 UR6, c[0x4][0x80] ;  /* 0x01001000ff0677ac */ /* 0x000f620008000a00 */
[----:B------:R-:W1:Y:S01]  /*8460*/  LDC.64 R2, c[0x4][R3] ;  /* 0x0100000003027b82 */ /* 0x000e620000000a00 */
[----:B------:R-:W3:Y:S01]  /*8470*/  LDCU.64 UR4, c[0x4][0x18] ;  /* 0x01000300ff0477ac */ /* 0x000ee20008000a00 */
[----:B--2---:R-:W-:Y:S01]  /*8480*/  MOV R5, UR9 ;  /* 0x0000000900057c02 */ /* 0x004fe20008000f00 */
[----:B------:R-:W-:Y:S01]  /*8490*/  IMAD.U32 R4, RZ, RZ, UR8 ;  /* 0x00000008ff047e24 */ /* 0x000fe2000f8e00ff */
[----:B-----5:R-:W-:Y:S01]  /*84a0*/  MOV R7, UR7 ;  /* 0x0000000700077c02 */ /* 0x020fe20008000f00 */
[----:B------:R-:W-:Y:S01]  /*84b0*/  IMAD.U32 R6, RZ, RZ, UR6 ;  /* 0x00000006ff067e24 */ /* 0x000fe2000f8e00ff */
[----:B---3--:R-:W-:Y:S01]  /*84c0*/  MOV R11, UR5 ;  /* 0x00000005000b7c02 */ /* 0x008fe20008000f00 */
[----:B------:R-:W-:Y:S02]  /*84d0*/  IMAD.U32 R10, RZ, RZ, UR4 ;  /* 0x00000004ff0a7e24 */ /* 0x000fe4000f8e00ff */
[----:B------:R-:W-:Y:S07]  /*84e0*/  LEPC R20, `(.L_x_113) ;  /* 0x000000001014794e */ /* 0x000fee0000000000 */
[----:B-1--4-:R-:W-:Y:S05]  /*84f0*/  CALL.ABS.NOINC R2 ;  /* 0x0000000002007343 */ /* 0x012fea0003c00000 */
.L_x_113:
[----:B------:R-:W-:Y:S05]  /*8500*/  BSYNC.RECONVERGENT B6 ;  /* 0x0000000000067941 */ /* 0x000fea0003800200 */
.L_x_112:
[----:B---3--:R-:W-:Y:S01]  /*8510*/  F2FP.F16.E4M3.UNPACK_B R4, R149 ;  /* 0x00000095ff04723e */ /* 0x008fe200020006ff */
        /* <DEDUP_REMOVED lines=13> */
[----:B----4-:R-:W-:Y:S01]  /*85f0*/  F2FP.F16.E4M3.UNPACK_B R125, R159.H1 ;  /* 0x0000009fff7d723e */ /* 0x010fe200030006ff */
        /* <DEDUP_REMOVED lines=262> */
[----:B------:R-:W-:Y:S02]  /*9660*/  UIADD3 UR8, UP0, UPT, UR52, 0x680, URZ ;  /* 0x0000068034087890 */ /* 0x000fe4000ff1e0ff */
[----:B------:R-:W-:Y:S02]  /*9670*/  UIADD3 UR5, UPT, UPT, UR41, 0x80, URZ ;  /* 0x0000008029057890 */ /* 0x000fe4000fffe0ff */
[----:B------:R-:W-:Y:S01]  /*9680*/  MOV R188, UR10 ;  /* 0x0000000a00bc7c02 */ /* 0x000fe20008000f00 */
[----:B------:R-:W-:Y:S01]  /*9690*/  UIADD3.X UR9, UPT, UPT, URZ, UR53, URZ, UP0, !UPT ;  /* 0x00000035ff097290 */ /* 0x000fe200087fe4ff */
[----:B------:R-:W-:Y:S02]  /*96a0*/  UMOV UR6, UR42 ;  /* 0x0000002a00067c82 */ /* 0x000fe40008000000 */
[----:B------:R-:W-:Y:S01]  /*96b0*/  R2UR UR4, R188 ;  /* 0x00000000bc0472ca */ /* 0x000fe200000e0000 */
[----:B------:R-:W-:Y:S11]  /*96c0*/  UMOV UR7, UR36 ;  /* 0x0000002400077c82 */ /* 0x000ff60008000000 */
[----:B------:R-:W-:Y:S01]  /*96d0*/  @!UPT UIADD3 URZ, UPT, UPT, URZ, URZ, URZ ;  /* 0x000000fffffff290 */ /* 0x000fe2000fffe0ff */
[----:B------:R2:W-:Y:S01]  /*96e0*/  UTMASTG.3D [UR4], [UR8] ;  /* 0x00000004080073b5 */ /* 0x0005e20008010000 */
[----:B------:R0:W-:Y:S01]  /*96f0*/  UTMACMDFLUSH ;  /* 0x00000000000079b7 */ /* 0x0001e20000000000 */
[----:B--2---:R-:W-:Y:S04]  /*9700*/  DEPBAR.LE SB0, 0x1 ;  /* 0x000080400000791a */ /* 0x004fe80000000000 */
.L_x_115:
[----:B------:R-:W-:Y:S05]  /*9710*/  BSYNC.RECONVERGENT B0 ;  /* 0x0000000000007941 */ /* 0x000fea0003800200 */
.L_x_114:
        /* <DEDUP_REMOVED lines=16> */
.L_x_119:
[----:B------:R-:W-:Y:S05]  /*9820*/  BSYNC B0 ;  /* 0x0000000000007941 */ /* 0x000fea0003800000 */
.L_x_118:
        /* <DEDUP_REMOVED lines=20> */
.L_x_117:
[----:B------:R-:W-:Y:S05]  /*9970*/  BSYNC B1 ;  /* 0x0000000000017941 */ /* 0x000fea0003800000 */
.L_x_116:
[----:B--2---:R-:W-:Y:S05]  /*9980*/  VIADD R0, R80, 0xc0 ;  /* 0x000000c050007836 */ /* 0x004fea0000000000 */
        /* <DEDUP_REMOVED lines=20> */
.L_x_121:
[----:B------:R-:W-:Y:S01]  /*9ad0*/  ISETP.NE.AND P0, PT, R189, RZ, PT ;  /* 0x000000ffbd00720c */ /* 0x000fe20003f05270 */
[----:B------:R-:W-:Y:S05]  /*9ae0*/  WARPSYNC.ALL ;  /* 0x0000000000007948 */ /* 0x000fea0003800000 */
[----:B------:R-:W-:Y:S01]  /*9af0*/  R2UR UR4, R80 ;  /* 0x00000000500472ca */ /* 0x000fe200000e0000 */
[----:B------:R-:W-:Y:S01]  /*9b00*/  BSSY.RECONVERGENT B0, `(.L_x_122) ;  /* 0x000011d000007945 */ /* 0x000fe20003800200 */
[----:B---3--:R-:W-:Y:S02]  /*9b10*/  F2FP.F16.E4M3.UNPACK_B R11, R149 ;  /* 0x00000095ff0b723e */ /* 0x008fe400020006ff */
[----:B------:R-:W-:Y:S02]  /*9b20*/  F2FP.F16.E4M3.UNPACK_B R10, R150 ;  /* 0x00000096ff0a723e */ /* 0x000fe400020006ff */
[----:B------:R-:W-:Y:S01]  /*9b30*/  F2FP.F16.E4M3.UNPACK_B R9, R151 ;  /* 0x00000097ff09723e */ /* 0x000fe200020006ff */
[--C-:B------:R-:W-:Y:S01]  /*9b40*/  HADD2.F32 R83, -RZ, R11.reuse.H0_H0 ;  /* 0x2000000bff537230 */ /* 0x100fe20000004100 */
[----:B----4-:R-:W-:Y:S01]  /*9b50*/  F2FP.F16.E4M3.UNPACK_B R8, R152 ;  /* 0x00000098ff08723e */ /* 0x010fe200020006ff */
[----:B------:R-:W-:Y:S01]  /*9b60*/  HADD2.F32 R84, -RZ, R11.H1_H1 ;  /* 0x3000000bff547230 */ /* 0x000fe20000004100 */
[----:B------:R-:W-:Y:S01]  /*9b70*/  F2FP.F16.E4M3.UNPACK_B R7, R153 ;  /* 0x00000099ff07723e */ /* 0x000fe200020006ff */
[--C-:B------:R-:W-:Y:S01]  /*9b80*/  HADD2.F32 R87, -RZ, R10.reuse.H0_H0 ;  /* 0x2000000aff577230 */ /* 0x100fe20000004100 */
[----:B------:R-:W-:Y:S01]  /*9b90*/  F2FP.F16.E4M3.UNPACK_B R6, R154 ;  /* 0x0000009aff06723e */ /* 0x000fe200020006ff */
[----:B------:R-:W-:Y:S01]  /*9ba0*/  HADD2.F32 R88, -RZ, R10.H1_H1 ;  /* 0x3000000aff587230 */ /* 0x000fe20000004100 */
[----:B------:R-:W-:Y:S01]  /*9bb0*/  F2FP.F16.E4M3.UNPACK_B R5, R155 ;  /* 0x0000009bff05723e */ /* 0x000fe200020006ff */
[--C-:B------:R-:W-:Y:S01]  /*9bc0*/  HADD2.F32 R91, -RZ, R9.reuse.H0_H0 ;  /* 0x20000009ff5b7230 */ /* 0x100fe20000004100 */
[----:B-1----:R-:W-:Y:S01]  /*9bd0*/  F2FP.F16.E4M3.UNPACK_B R4, R156 ;  /* 0x0000009cff04723e */ /* 0x002fe200020006ff */
[----:B------:R-:W-:Y:S01]  /*9be0*/  HADD2.F32 R92, -RZ, R9.H1_H1 ;  /* 0x30000009ff5c7230 */ /* 0x000fe20000004100 */
[-C--:B------:R-:W-:Y:S01]  /*9bf0*/  F2FP.F16.E4M3.UNPACK_B R2, R148.reuse ;  /* 0x00000094ff02723e */ /* 0x080fe200020006ff */
[--C-:B------:R-:W-:Y:S01]  /*9c00*/  HADD2.F32 R95, -RZ, R8.reuse.H0_H0 ;  /* 0x20000008ff5f7230 */ /* 0x100fe20000004100 */
[----:B------:R-:W-:Y:S01]  /*9c10*/  F2FP.F16.E4M3.UNPACK_B R148, R148.H1 ;  /* 0x00000094ff94723e */ /* 0x000fe200030006ff */
[----:B------:R-:W-:Y:S01]  /*9c20*/  HADD2.F32 R97, -RZ, R8.H1_H1 ;  /* 0x30000008ff617230 */ /* 0x000fe20000004100 */
[----:B------:R-:W-:Y:S01]  /*9c30*/  F2FP.F16.E4M3.UNPACK_B R149, R149.H1 ;  /* 0x00000095ff95723e */ /* 0x000fe200030006ff */
[--C-:B------:R-:W-:Y:S01]  /*9c40*/  HADD2.F32 R98, -RZ, R7.reuse.H0_H0 ;  /* 0x20000007ff627230 */ /* 0x100fe20000004100 */
[----:B------:R-:W-:Y:S01]  /*9c50*/  F2FP.F16.E4M3.UNPACK_B R150, R150.H1 ;  /* 0x00000096ff96723e */ /* 0x000fe200030006ff */
[----:B------:R-:W-:Y:S01]  /*9c60*/  HADD2.F32 R101, -RZ, R7.H1_H1 ;  /* 0x30000007ff657230 */ /* 0x000fe20000004100 */
[----:B------:R-:W-:Y:S01]  /*9c70*/  F2FP.F16.E4M3.UNPACK_B R151, R151.H1 ;  /* 0x00000097ff97723e */ /* 0x000fe200030006ff */
[--C-:B------:R-:W-:Y:S01]  /*9c80*/  HADD2.F32 R102, -RZ, R6.reuse.H0_H0 ;  /* 0x20000006ff667230 */ /* 0x100fe20000004100 */
[----:B------:R-:W-:Y:S01]  /*9c90*/  F2FP.F16.E4M3.UNPACK_B R138, R163 ;  /* 0x000000a3ff8a723e */ /* 0x000fe200020006ff */
[----:B------:R-:W-:Y:S01]  /*9ca0*/  HADD2.F32 R105, -RZ, R6.H1_H1 ;  /* 0x30000006ff697230 */ /* 0x000fe20000004100 */
[----:B------:R-:W-:Y:S01]  /*9cb0*/  R2UR UR5, R193 ;  /* 0x00000000c10572ca */ /* 0x000fe200000e0000 */
[--C-:B------:R-:W-:Y:S01]  /*9cc0*/  HADD2.F32 R106, -RZ, R5.reuse.H0_H0 ;  /* 0x20000005ff6a7230 */ /* 0x100fe20000004100 */
[----:B------:R-:W-:Y:S01]  /*9cd0*/  F2FP.F16.E4M3.UNPACK_B R116, R157 ;  /* 0x0000009dff74723e */ /* 0x000fe200020006ff */
[----:B------:R-:W-:Y:S01]  /*9ce0*/  HADD2.F32 R109, -RZ, R5.H1_H1 ;  /* 0x30000005ff6d7230 */ /* 0x000fe20000004100 */
[----:B------:R-:W-:Y:S01]  /*9cf0*/  F2FP.F16.E4M3.UNPACK_B R120, R158 ;  /* 0x0000009eff78723e */ /* 0x000fe200020006ff */
[--C-:B------:R-:W-:Y:S01]  /*9d00*/  HADD2.F32 R110, -RZ, R4.reuse.H0_H0 ;  /* 0x20000004ff6e7230 */ /* 0x100fe20000004100 */
[----:B------:R-:W-:Y:S01]  /*9d10*/  F2FP.F16.E4M3.UNPACK_B R124, R159 ;  /* 0x0000009fff7c723e */ /* 0x000fe200020006ff */
[----:B------:R-:W-:Y:S01]  /*9d20*/  HADD2.F32 R113, -RZ, R4.H1_H1 ;  /* 0x30000004ff717230 */ /* 0x000fe20000004100 */
[----:B------:R-:W-:Y:S01]  /*9d30*/  F2FP.F16.E4M3.UNPACK_B R128, R160 ;  /* 0x000000a0ff80723e */ /* 0x000fe200020006ff */
[----:B------:R-:W1:Y:S01]  /*9d40*/  LDTM.x64 R4, tmem[UR4+0xc0] ;  /* 0x0000c004000479ee */ /* 0x000e620008340000 */
[--C-:B------:R-:W-:Y:S01]  /*9d50*/  HADD2.F32 R0, -RZ, R2.reuse.H0_H0 ;  /* 0x20000002ff007230 */ /* 0x100fe20000004100 */
[----:B------:R-:W-:Y:S01]  /*9d60*/  NOP ;  /* 0x0000000000007918 */ /* 0x000fe20000000000 */
[----:B------:R-:W-:Y:S01]  /*9d70*/  HADD2.F32 R2, -RZ, R2.H1_H1 ;  /* 0x30000002ff027230 */ /* 0x000fe20000004100 */
[----:B------:R-:W-:Y:S01]  /*9d80*/  UIADD3 UR5, UPT, UPT, UR5, 0xb0, URZ ;  /* 0x000000b005057890 */ /* 0x000fe2000fffe0ff */
[--C-:B------:R-:W-:Y:S01]  /*9d90*/  HADD2.F32 R86, -RZ, R149.reuse.H1_H1 ;  /* 0x30000095ff567230 */ /* 0x100fe20000004100 */
[----:B------:R-:W-:Y:S01]  /*9da0*/  F2FP.F16.E4M3.UNPACK_B R132, R161 ;  /* 0x000000a1ff84723e */ /* 0x000fe200020006ff */
[--C-:B------:R-:W-:Y:S01]  /*9db0*/  HADD2.F32 R114, -RZ, R116.reuse.H0_H0 ;  /* 0x20000074ff727230 */ /* 0x100fe20000004100 */
[----:B------:R-:W-:Y:S01]  /*9dc0*/  UPRMT UR5, UR37, 0x654, UR5 ;  /* 0x0000065425057896 */ /* 0x000fe20008000005 */
[----:B------:R-:W-:Y:S01]  /*9dd0*/  HADD2.F32 R117, -RZ, R116.H1_H1 ;  /* 0x30000074ff757230 */ /* 0x000fe20000004100 */
[----:B------:R-:W-:Y:S01]  /*9de0*/  F2FP.F16.E4M3.UNPACK_B R136, R162 ;  /* 0x000000a2ff88723e */ /* 0x000fe200020006ff */
[--C-:B------:R-:W-:Y:S01]  /*9df0*/  HADD2.F32 R118, -RZ, R120.reuse.H0_H0 ;  /* 0x20000078ff767230 */ /* 0x100fe20000004100 */
[----:B------:R-:W-:Y:S01]  /*9e00*/  F2FP.F16.E4M3.UNPACK_B R152, R152.H1 ;  /* 0x00000098ff98723e */ /* 0x000fe200030006ff */
[----:B------:R-:W-:Y:S01]  /*9e10*/  HADD2.F32 R121, -RZ, R120.H1_H1 ;  /* 0x30000078ff797230 */ /* 0x000fe20000004100 */
[----:B------:R-:W-:Y:S01]  /*9e20*/  F2FP.F16.E4M3.UNPACK_B R153, R153.H1 ;  /* 0x00000099ff99723e */ /* 0x000fe200030006ff */
[--C-:B------:R-:W-:Y:S01]  /*9e30*/  HADD2.F32 R122, -RZ, R124.reuse.H0_H0 ;  /* 0x2000007cff7a7230 */ /* 0x100fe20000004100 */
[----:B------:R-:W-:Y:S01]  /*9e40*/  F2FP.F16.E4M3.UNPACK_B R154, R154.H1 ;  /* 0x0000009aff9a723e */ /* 0x000fe200030006ff */
[----:B-1----:R-:W-:Y:S01]  /*9e50*/  SYNCS.ARRIVE.TRANS64.RED.A1T0 RZ, [UR5], RZ ;  /* 0x000000ffffff79a7 */ /* 0x002fe20008100405 */
[----:B------:R-:W-:Y:S01]  /*9e60*/  HADD2.F32 R125, -RZ, R124.H1_H1 ;  /* 0x3000007cff7d7230 */ /* 0x000fe20000004100 */
[----:B------:R-:W-:Y:S01]  /*9e70*/  F2FP.F16.E4M3.UNPACK_B R155, R155.H1 ;  /* 0x0000009bff9b723e */ /* 0x000fe200030006ff */
[--C-:B------:R-:W-:Y:S01]  /*9e80*/  HADD2.F32 R126, -RZ, R128.reuse.H0_H0 ;  /* 0x20000080ff7e7230 */ /* 0x100fe20000004100 */
[----:B------:R-:W-:Y:S01]  /*9e90*/  F2FP.F16.E4M3.UNPACK_B R156, R156.H1 ;  /* 0x0000009cff9c723e */ /* 0x000fe200030006ff */
[----:B------:R-:W-:Y:S01]  /*9ea0*/  HADD2.F32 R129, -RZ, R128.H1_H1 ;  /* 0x30000080ff817230 */ /* 0x000fe20000004100 */
[----:B------:R-:W-:Y:S01]  /*9eb0*/  F2FP.F16.E4M3.UNPACK_B R157, R157.H1 ;  /* 0x0000009dff9d723e */ /* 0x000fe200030006ff */
[C---:B------:R-:W-:Y:S01]  /*9ec0*/  FMUL R4, R78.reuse, R4 ;  /* 0x000000044e047220 */ /* 0x040fe20000400000 */
[C---:B------:R-:W-:Y:S01]  /*9ed0*/  FMUL R5, R78.reuse, R5 ;  /* 0x000000054e057220 */ /* 0x040fe20000400000 */
[----:B------:R-:W-:Y:S02]  /*9ee0*/  HADD2.F32 R3, -RZ, R148.H0_H0 ;  /* 0x20000094ff037230 */ /* 0x000fe40000004100 */
        /* <DEDUP_REMOVED lines=11> */
[----:B------:R-:W-:Y:S02]  /*9fa0*/  HADD2.F32 R130, -RZ, R132.H0_H0 ;  /* 0x20000084ff827230 */ /* 0x000fe40000004100 */
[C---:B------:R-:W-:Y:S01]  /*9fb0*/  FMUL R6, R78.reuse, R6 ;  /* 0x000000064e067220 */ /* 0x040fe20000400000 */
[----:B------:R-:W-:Y:S02]  /*9fc0*/  HADD2.F32 R82, -RZ, R148.H1_H1 ;  /* 0x30000094ff527230 */ /* 0x000fe40000004100 */
[C---:B------:R-:W-:Y:S01]  /*9fd0*/  FMUL R7, R78.reuse, R7 ;  /* 0x000000074e077220 */ /* 0x040fe20000400000 */
[----:B------:R-:W-:Y:S02]  /*9fe0*/  HADD2.F32 R85, -RZ, R149.H0_H0 ;  /* 0x20000095ff557230 */ /* 0x000fe40000004100 */
[C---:B------:R-:W-:Y:S01]  /*9ff0*/  FFMA R6, R81.reuse, R3, R6 ;  /* 0x0000000351067223 */ /* 0x040fe20000000006 */
[----:B------:R-:W-:Y:S02]  /*a000*/  HADD2.F32 R133, -RZ, R132.H1_H1 ;  /* 0x30000084ff857230 */ /* 0x000fe40000004100 */
[C---:B------:R-:W-:Y:S01]  /*a010*/  FFMA R7, R81.reuse, R82, R7 ;  /* 0x0000005251077223 */ /* 0x040fe20000000007 */
[C---:B------:R-:W-:Y:S01]  /*a020*/  FFMA R8, R81.reuse, R83, R8 ;  /* 0x0000005351087223 */ /* 0x040fe20000000008 */
[C---:B------:R-:W-:Y:S01]  /*a030*/  FFMA R9, R81.reuse, R84, R9 ;  /* 0x0000005451097223 */ /* 0x040fe20000000009 */
[--C-:B------:R-:W-:Y:S02]  /*a040*/  HADD2.F32 R82, -RZ, R138.reuse.H0_H0 ;  /* 0x2000008aff527230 */ /* 0x100fe40000004100 */
[C---:B------:R-:W-:Y:S01]  /*a050*/  FMUL R10, R78.reuse, R10 ;  /* 0x0000000a4e0a7220 */ /* 0x040fe20000400000 */
[----:B------:R-:W-:Y:S02]  /*a060*/  HADD2.F32 R83, -RZ, R138.H1_H1 ;  /* 0x3000008aff537230 */ /* 0x000fe40000004100 */
[C---:B------:R-:W-:Y:S01]  /*a070*/  FMUL R11, R78.reuse, R11 ;  /* 0x0000000b4e0b7220 */ /* 0x040fe20000400000 */
[----:B------:R-:W-:Y:S02]  /*a080*/  HADD2.F32 R89, -RZ, R150.H0_H0 ;  /* 0x20000096ff597230 */ /* 0x000fe40000004100 */
[C---:B------:R-:W-:Y:S01]  /*a090*/  FFMA R10, R81.reuse, R85, R10 ;  /* 0x00000055510a7223 */ /* 0x040fe2000000000a */
[--C-:B------:R-:W-:Y:S02]  /*a0a0*/  HADD2.F32 R134, -RZ, R136.reuse.H0_H0 ;  /* 0x20000088ff867230 */ /* 0x100fe40000004100 */
[C---:B------:R-:W-:Y:S01]  /*a0b0*/  FFMA R11, R81.reuse, R86, R11 ;  /* 0x00000056510b7223 */ /* 0x040fe2000000000b */
[C---:B------:R-:W-:Y:S01]  /*a0c0*/  FFMA R12, R81.reuse, R87, R12 ;  /* 0x00000057510c7223 */ /* 0x040fe2000000000c */
[----:B------:R-:W-:Y:S01]  /*a0d0*/  FFMA R13, R81, R88, R13 ;  /* 0x00000058510d7223 */ /* 0x000fe2000000000d */
[----:B------:R-:W-:Y:S01]  /*a0e0*/  F2FP.SATFINITE.E4M3.F32.PACK_AB_MERGE_C R86, R7, R6, RZ ;  /* 0x000000060756723e */ /* 0x000fe200048070ff */
[C---:B------:R-:W-:Y:S01]  /*a0f0*/  FMUL R7, R78.reuse, R24 ;  /* 0x000000184e077220 */ /* 0x040fe20000400000 */
[----:B------:R-:W-:Y:S01]  /*a100*/  F2FP.SATFINITE.E4M3.F32.PACK_AB_MERGE_C R138, R11, R10, RZ ;  /* 0x0000000a0b8a723e */ /* 0x000fe200048070ff */
[C---:B------:R-:W-:Y:S01]  /*a110*/  FMUL R10, R78.reuse, R25 ;  /* 0x000000194e0a7220 */ /* 0x040fe20000400000 */
[C---:B------:R-:W-:Y:S01]  /*a120*/  FMUL R25, R78.reuse, R32 ;  /* 0x000000204e197220 */ /* 0x040fe20000400000 */
[----:B------:R-:W-:Y:S02]  /*a130*/  HADD2.F32 R137, -RZ, R136.H1_H1 ;  /* 0x30000088ff897230 */ /* 0x000fe40000004100 */
[C---:B------:R-:W-:Y:S01]  /*a140*/  FMUL R14, R78.reuse, R14 ;  /* 0x0000000e4e0e7220 */ /* 0x040fe20000400000 */
[----:B------:R-:W-:Y:S02]  /*a150*/  HADD2.F32 R90, -RZ, R150.H1_H1 ;  /* 0x30000096ff5a7230 */ /* 0x000fe40000004100 */
[C---:B------:R-:W-:Y:S01]  /*a160*/  FMUL R15, R78.reuse, R15 ;  /* 0x0000000f4e0f7220 */ /* 0x040fe20000400000 */
[--C-:B------:R-:W-:Y:S02]  /*a170*/  HADD2.F32 R93, -RZ, R151.reuse.H0_H0 ;  /* 0x20000097ff5d7230 */ /* 0x100fe40000004100 */
[C---:B------:R-:W-:Y:S01]  /*a180*/  FFMA R14, R81.reuse, R89, R14 ;  /* 0x00000059510e7223 */ /* 0x040fe2000000000e */
[----:B------:R-:W-:Y:S02]  /*a190*/  HADD2.F32 R94, -RZ, R151.H1_H1 ;  /* 0x30000097ff5e7230 */ /* 0x000fe40000004100 */
[C---:B------:R-:W-:Y:S01]  /*a1a0*/  FFMA R15, R81.reuse, R90, R15 ;  /* 0x0000005a510f7223 */ /* 0x040fe2000000000f */
[C---:B------:R-:W-:Y:S01]  /*a1b0*/  FFMA R16, R81.reuse, R91, R16 ;  /* 0x0000005b51107223 */ /* 0x040fe20000000010 */
[----:B------:R-:W-:Y:S01]  /*a1c0*/  FFMA R17, R81, R92, R17 ;  /* 0x0000005c51117223 */ /* 0x000fe20000000011 */
[C---:B------:R-:W-:Y:S01]  /*a1d0*/  FMUL R18, R78.reuse, R18 ;  /* 0x000000124e127220 */ /* 0x040fe20000400000 */
[C---:B------:R-:W-:Y:S01]  /*a1e0*/  FMUL R19, R78.reuse, R19 ;  /* 0x000000134e137220 */ /* 0x040fe20000400000 */
[--C-:B------:R-:W-:Y:S01]  /*a1f0*/  HADD2.F32 R96, -RZ, R152.reuse.H0_H0 ;  /* 0x20000098ff607230 */ /* 0x100fe20000004100 */
[----:B------:R-:W-:Y:S01]  /*a200*/  F2FP.SATFINITE.E4M3.F32.PACK_AB_MERGE_C R14, R15, R14, RZ ;  /* 0x0000000e0f0e723e */ /* 0x000fe200048070ff */
[C---:B------:R-:W-:Y:S01]  /*a210*/  FFMA R18, R81.reuse, R93, R18 ;  /* 0x0000005d51127223 */ /* 0x040fe20000000012 */
[C---:B------:R-:W-:Y:S01]  /*a220*/  FFMA R19, R81.reuse, R94, R19 ;  /* 0x0000005e51137223 */ /* 0x040fe20000000013 */
[C---:B------:R-:W-:Y:S01]  /*a230*/  FFMA R0, R81.reuse, R95, R0 ;  /* 0x0000005f51007223 */ /* 0x040fe20000000000 */
[----:B------:R-:W-:Y:S01]  /*a240*/  FFMA R2, R81, R97, R2 ;  /* 0x0000006151027223 */ /* 0x000fe20000000002 */
[----:B------:R-:W-:Y:S02]  /*a250*/  HADD2.F32 R99, -RZ, R152.H1_H1 ;  /* 0x30000098ff637230 */ /* 0x000fe40000004100 */
[C---:B------:R-:W-:Y:S01]  /*a260*/  FMUL R3, R78.reuse, R22 ;  /* 0x000000164e037220 */ /* 0x040fe20000400000 */
[----:B------:R-:W-:Y:S01]  /*a270*/  F2FP.SATFINITE.E4M3.F32.PACK_AB_MERGE_C R18, R19, R18, RZ ;  /* 0x000000121312723e */ /* 0x000fe200048070ff */
[C---:B------:R-:W-:Y:S01]  /*a280*/  FMUL R22, R78.reuse, R29 ;  /* 0x0000001d4e167220 */ /* 0x040fe20000400000 */
[C---:B------:R-:W-:Y:S01]  /*a290*/  FMUL R29, R78.reuse, R36 ;  /* 0x000000244e1d7220 */ /* 0x040fe20000400000 */
[C---:B------:R-:W-:Y:S01]  /*a2a0*/  FFMA R3, R81.reuse, R96, R3 ;  /* 0x0000006051037223 */ /* 0x040fe20000000003 */
[C---:B------:R-:W-:Y:S01]  /*a2b0*/  FMUL R6, R78.reuse, R23 ;  /* 0x000000174e067220 */ /* 0x040fe20000400000 */
[--C-:B------:R-:W-:Y:S02]  /*a2c0*/  HADD2.F32 R100, -RZ, R153.reuse.H0_H0 ;  /* 0x20000099ff647230 */ /* 0x100fe40000004100 */
[C---:B------:R-:W-:Y:S01]  /*a2d0*/  FMUL R11, R78.reuse, R26 ;  /* 0x0000001a4e0b7220 */ /* 0x040fe20000400000 */
[----:B------:R-:W-:Y:S02]  /*a2e0*/  HADD2.F32 R103, -RZ, R153.H1_H1 ;  /* 0x30000099ff677230 */ /* 0x000fe40000004100 */
[C---:B------:R-:W-:Y:S01]  /*a2f0*/  FFMA R6, R81.reuse, R99, R6 ;  /* 0x0000006351067223 */ /* 0x040fe20000000006 */
[C---:B------:R-:W-:Y:S01]  /*a300*/  FFMA R7, R81.reuse, R98, R7 ;  /* 0x0000006251077223 */ /* 0x040fe20000000007 */
[C---:B------:R-:W-:Y:S01]  /*a310*/  FFMA R10, R81.reuse, R101, R10 ;  /* 0x00000065510a7223 */ /* 0x040fe2000000000a */
[C---:B------:R-:W-:Y:S01]  /*a320*/  FFMA R11, R81.reuse, R100, R11 ;  /* 0x00000064510b7223 */ /* 0x040fe2000000000b */
[----:B------:R-:W-:Y:S01]  /*a330*/  FMUL R26, R78, R33 ;  /* 0x000000214e1a7220 */ /* 0x000fe20000400000 */
[----:B------:R-:W-:Y:S01]  /*a340*/  F2FP.SATFINITE.E4M3.F32.PACK_AB_MERGE_C R3, R6, R3, RZ ;  /* 0x000000030603723e */ /* 0x000fe200048070ff */
[C---:B------:R-:W-:Y:S01]  /*a350*/  FMUL R33, R78.reuse, R40 ;  /* 0x000000284e217220 */ /* 0x040fe20000400000 */
        /* <DEDUP_REMOVED lines=8> */
[C---:B------:R-:W-:Y:S01]  /*a3e0*/  FMUL R30, R78.reuse, R37 ;  /* 0x000000254e1e7220 */ /* 0x040fe20000400000 */
[C---:B------:R-:W-:Y:S01]  /*a3f0*/  FMUL R37, R78.reuse, R44 ;  /* 0x0000002c4e257220 */ /* 0x040fe20000400000 */
[C---:B------:R-:W-:Y:S01]  /*a400*/  FMUL R24, R78.reuse, R31 ;  /* 0x0000001f4e187220 */ /* 0x040fe20000400000 */
[----:B------:R-:W-:Y:S01]  /*a410*/  F2FP.F16.E4M3.UNPACK_B R158, R158.H1 ;  /* 0x0000009eff9e723e */ /* 0x000fe200030006ff */
[--C-:B------:R-:W-:Y:S02]  /*a420*/  HADD2.F32 R108, -RZ, R155.reuse.H0_H0 ;  /* 0x2000009bff6c7230 */ /* 0x100fe40000004100 */
[----:B------:R-:W-:Y:S01]  /*a430*/  FMUL R27, R78, R34 ;  /* 0x000000224e1b7220 */ /* 0x000fe20000400000 */
[----:B------:R-:W-:Y:S02]  /*a440*/  HADD2.F32 R111, -RZ, R155.H1_H1 ;  /* 0x3000009bff6f7230 */ /* 0x000fe40000004100 */
[C---:B------:R-:W-:Y:S01]  /*a450*/  FFMA R24, R81.reuse, R107, R24 ;  /* 0x0000006b51187223 */ /* 0x040fe20000000018 */
[----:B------:R-:W-:Y:S01]  /*a460*/  F2FP.F16.E4M3.UNPACK_B R159, R159.H1 ;  /* 0x0000009fff9f723e */ /* 0x000fe200030006ff */
[C---:B------:R-:W-:Y:S01]  /*a470*/  FFMA R25, R81.reuse, R106, R25 ;  /* 0x0000006a51197223 */ /* 0x040fe20000000019 */
[C---:B------:R-:W-:Y:S01]  /*a480*/  FFMA R26, R81.reuse, R109, R26 ;  /* 0x0000006d511a7223 */ /* 0x040fe2000000001a */
[----:B------:R-:W-:Y:S01]  /*a490*/  F2FP.F16.E4M3.UNPACK_B R160, R160.H1 ;  /* 0x000000a0ffa0723e */ /* 0x000fe200030006ff */
[C---:B------:R-:W-:Y:S01]  /*a4a0*/  FFMA R27, R81.reuse, R108, R27 ;  /* 0x0000006c511b7223 */ /* 0x040fe2000000001b */
[----:B------:R-:W-:Y:S01]  /*a4b0*/  F2FP.SATFINITE.E4M3.F32.PACK_AB_MERGE_C R6, R24, R23, RZ ;  /* 0x000000171806723e */ /* 0x000fe200048070ff */
[C---:B------:R-:W-:Y:S01]  /*a4c0*/  FMUL R34, R78.reuse, R41 ;  /* 0x000000294e227220 */ /* 0x040fe20000400000 */
[C---:B------:R-:W-:Y:S01]  /*a4d0*/  FMUL R41, R78.reuse, R48 ;  /* 0x000000304e297220 */ /* 0x040fe20000400000 */
[----:B------:R-:W-:Y:S01]  /*a4e0*/  FMUL R28, R78, R35 ;  /* 0x000000234e1c7220 */ /* 0x000fe20000400000 */
[----:B------:R-:W-:Y:S01]  /*a4f0*/  F2FP.F16.E4M3.UNPACK_B R161, R161.H1 ;  /* 0x000000a1ffa1723e */ /* 0x000fe200030006ff */
[--C-:B------:R-:W-:Y:S01]  /*a500*/  HADD2.F32 R112, -RZ, R156.reuse.H0_H0 ;  /* 0x2000009cff707230 */ /* 0x100fe20000004100 */
[----:B------:R-:W-:Y:S01]  /*a510*/  F2FP.SATFINITE.E4M3.F32.PACK_AB_MERGE_C R6, R22, R21, R6 ;  /* 0x000000151606723e */ /* 0x000fe20004807006 */
[C---:B------:R-:W-:Y:S01]  /*a520*/  FFMA R28, R81.reuse, R111, R28 ;  /* 0x0000006f511c7223 */ /* 0x040fe2000000001c */
[C---:B------:R-:W-:Y:S01]  /*a530*/  FFMA R29, R81.reuse, R110, R29 ;  /* 0x0000006e511d7223 */ /* 0x040fe2000000001d */
[C---:B------:R-:W-:Y:S01]  /*a540*/  FFMA R30, R81.reuse, R113, R30 ;  /* 0x00000071511e7223 */ /* 0x040fe2000000001e */
[----:B------:R-:W-:Y:S02]  /*a550*/  HADD2.F32 R115, -RZ, R156.H1_H1 ;  /* 0x3000009cff737230 */ /* 0x000fe40000004100 */
[C---:B------:R-:W-:Y:S01]  /*a560*/  FMUL R31, R78.reuse, R38 ;  /* 0x000000264e1f7220 */ /* 0x040fe20000400000 */
[----:B------:R-:W-:Y:S01]  /*a570*/  F2FP.F16.E4M3.UNPACK_B R162, R162.H1 ;  /* 0x000000a2ffa2723e */ /* 0x000fe200030006ff */
[C---:B------:R-:W-:Y:S01]  /*a580*/  FMUL R38, R78.reuse, R45 ;  /* 0x0000002d4e267220 */ /* 0x040fe20000400000 */
[C---:B------:R-:W-:Y:S01]  /*a590*/  FMUL R45, R78.reuse, R52 ;  /* 0x000000344e2d7220 */ /* 0x040fe20000400000 */
[----:B------:R-:W-:Y:S01]  /*a5a0*/  F2FP.F16.E4M3.UNPACK_B R163, R163.H1 ;  /* 0x000000a3ffa3723e */ /* 0x000fe200030006ff */
[----:B------:R-:W-:Y:S01]  /*a5b0*/  FFMA R31, R81, R112, R31 ;  /* 0x00000070511f7223 */ /* 0x000fe2000000001f */
[----:B------:R-:W-:Y:S01]  /*a5c0*/  FMUL R52, R78, R59 ;  /* 0x0000003b4e347220 */ /* 0x000fe20000400000 */
[----:B------:R-:W-:Y:S01]  /*a5d0*/  IADD3 R76, PT, PT, R76, 0x1, RZ ;  /* 0x000000014c4c7810 */ /* 0x000fe20007ffe0ff */
[C---:B------:R-:W-:Y:S01]  /*a5e0*/  FMUL R59, R78.reuse, R66 ;  /* 0x000000424e3b7220 */ /* 0x040fe20000400000 */
[----:B------:R-:W-:Y:S01]  /*a5f0*/  F2FP.SATFINITE.E4M3.F32.PACK_AB_MERGE_C R66, R13, R12, R14 ;  /* 0x0000000c0d42723e */ /* 0x000fe2000480700e */
[C---:B------:R-:W-:Y:S01]  /*a600*/  FMUL R32, R78.reuse, R39 ;  /* 0x000000274e207220 */ /* 0x040fe20000400000 */
[--C-:B------:R-:W-:Y:S02]  /*a610*/  HADD2.F32 R116, -RZ, R157.reuse.H0_H0 ;  /* 0x2000009dff747230 */ /* 0x100fe40000004100 */
[C---:B------:R-:W-:Y:S01]  /*a620*/  FMUL R35, R78.reuse, R42 ;  /* 0x0000002a4e237220 */ /* 0x040fe20000400000 */
[----:B------:R-:W-:Y:S02]  /*a630*/  HADD2.F32 R119, -RZ, R157.H1_H1 ;  /* 0x3000009dff777230 */ /* 0x000fe40000004100 */
[C---:B------:R-:W-:Y:S01]  /*a640*/  FFMA R32, R81.reuse, R115, R32 ;  /* 0x0000007351207223 */ /* 0x040fe20000000020 */
[----:B------:R-:W-:Y:S01]  /*a650*/  FMUL R36, R78, R43 ;  /* 0x0000002b4e247220 */ /* 0x000fe20000400000 */
[C---:B------:R-:W-:Y:S01]  /*a660*/  FFMA R33, R81.reuse, R114, R33 ;  /* 0x0000007251217223 */ /* 0x040fe20000000021 */
[C---:B------:R-:W-:Y:S01]  /*a670*/  FFMA R34, R81.reuse, R117, R34 ;  /* 0x0000007551227223 */ /* 0x040fe20000000022 */
[--C-:B------:R-:W-:Y:S01]  /*a680*/  HADD2.F32 R120, -RZ, R158.reuse.H0_H0 ;  /* 0x2000009eff787230 */ /* 0x100fe20000004100 */
[----:B------:R-:W-:Y:S01]  /*a690*/  F2FP.SATFINITE.E4M3.F32.PACK_AB_MERGE_C R32, R32, R31, RZ ;  /* 0x0000001f2020723e */ /* 0x000fe200048070ff */
[C---:B------:R-:W-:Y:S01]  /*a6a0*/  FFMA R35, R81.reuse, R116, R35 ;  /* 0x0000007451237223 */ /* 0x040fe20000000023 */
[----:B------:R-:W-:Y:S02]  /*a6b0*/  HADD2.F32 R123, -RZ, R158.H1_H1 ;  /* 0x3000009eff7b7230 */ /* 0x000fe40000004100 */
[----:B------:R-:W-:Y:S01]  /*a6c0*/  FMUL R39, R78, R46 ;  /* 0x0000002e4e277220 */ /* 0x000fe20000400000 */
[----:B------:R-:W-:Y:S01]  /*a6d0*/  F2FP.SATFINITE.E4M3.F32.PACK_AB_MERGE_C R32, R30, R29, R32 ;  /* 0x0000001d1e20723e */ /* 0x000fe20004807020 */
[C---:B------:R-:W-:Y:S01]  /*a6e0*/  FFMA R36, R81.reuse, R119, R36 ;  /* 0x0000007751247223 */ /* 0x040fe20000000024 */
[C---:B------:R-:W-:Y:S01]  /*a6f0*/  FMUL R40, R78.reuse, R47 ;  /* 0x0000002f4e287220 */ /* 0x040fe20000400000 */
[C---:B------:R-:W-:Y:S01]  /*a700*/  FFMA R37, R81.reuse, R118, R37 ;  /* 0x0000007651257223 */ /* 0x040fe20000000025 */
[C---:B------:R-:W-:Y:S01]  /*a710*/  FFMA R38, R81.reuse, R121, R38 ;  /* 0x0000007951267223 */ /* 0x040fe20000000026 */
[C---:B------:R-:W-:Y:S01]  /*a720*/  FMUL R42, R78.reuse, R49 ;  /* 0x000000314e2a7220 */ /* 0x040fe20000400000 */
        /* <DEDUP_REMOVED lines=8> */
[C---:B------:R-:W-:Y:S01]  /*a7b0*/  FMUL R57, R78.reuse, R64 ;  /* 0x000000404e397220 */ /* 0x040fe20000400000 */
[----:B------:R-:W-:Y:S01]  /*a7c0*/  FFMA R42, R81, R125, R42 ;  /* 0x0000007d512a7223 */ /* 0x000fe2000000002a */
[C---:B------:R-:W-:Y:S01]  /*a7d0*/  FMUL R46, R78.reuse, R53 ;  /* 0x000000354e2e7220 */ /* 0x040fe20000400000 */
[--C-:B------:R-:W-:Y:S01]  /*a7e0*/  HADD2.F32 R128, -RZ, R160.reuse.H0_H0 ;  /* 0x200000a0ff807230 */ /* 0x100fe20000004100 */
[----:B------:R-:W-:Y:S01]  /*a7f0*/  F2FP.SATFINITE.E4M3.F32.PACK_AB_MERGE_C R64, R5, R4, R86 ;  /* 0x000000040540723e */ /* 0x000fe20004807056 */
[C---:B------:R-:W-:Y:S01]  /*a800*/  FMUL R51, R78.reuse, R58 ;  /* 0x0000003a4e337220 */ /* 0x040fe20000400000 */
[C---:B------:R-:W-:Y:S01]  /*a810*/  FMUL R53, R78.reuse, R60 ;  /* 0x0000003c4e357220 */ /* 0x040fe20000400000 */
[C---:B------:R-:W-:Y:S01]  /*a820*/  FFMA R43, R81.reuse, R124, R43 ;  /* 0x0000007c512b7223 */ /* 0x040fe2000000002b */
[----:B------:R-:W-:Y:S02]  /*a830*/  HADD2.F32 R131, -RZ, R160.H1_H1 ;  /* 0x300000a0ff837230 */ /* 0x000fe40000004100 */
[C---:B------:R-:W-:Y:S01]  /*a840*/  FMUL R47, R78.reuse, R54 ;  /* 0x000000364e2f7220 */ /* 0x040fe20000400000 */
[C---:B------:R-:W-:Y:S01]  /*a850*/  FMUL R58, R78.reuse, R65 ;  /* 0x000000414e3a7220 */ /* 0x040fe20000400000 */
[----:B------:R-:W-:Y:S01]  /*a860*/  FMUL R60, R78, R67 ;  /* 0x000000434e3c7220 */ /* 0x000fe20000400000 */
[----:B------:R-:W-:Y:S01]  /*a870*/  F2FP.SATFINITE.E4M3.F32.PACK_AB_MERGE_C R5, R20, R11, RZ ;  /* 0x0000000b1405723e */ /* 0x000fe200048070ff */
[----:B------:R-:W-:Y:S01]  /*a880*/  FFMA R44, R81, R127, R44 ;  /* 0x0000007f512c7223 */ /* 0x000fe2000000002c */
[C---:B------:R-:W-:Y:S01]  /*a890*/  FMUL R48, R78.reuse, R55 ;  /* 0x000000374e307220 */ /* 0x040fe20000400000 */
[----:B------:R-:W-:Y:S01]  /*a8a0*/  F2FP.SATFINITE.E4M3.F32.PACK_AB_MERGE_C R65, R9, R8, R138 ;  /* 0x000000080941723e */ /* 0x000fe2000480708a */
[----:B------:R-:W-:Y:S01]  /*a8b0*/  FFMA R45, R81, R126, R45 ;  /* 0x0000007e512d7223 */ /* 0x000fe2000000002d */
[----:B------:R-:W-:Y:S01]  /*a8c0*/  F2FP.SATFINITE.E4M3.F32.PACK_AB_MERGE_C R67, R17, R16, R18 ;  /* 0x000000101143723e */ /* 0x000fe20004807012 */
[----:B------:R-:W-:Y:S01]  /*a8d0*/  FMUL R49, R78, R56 ;  /* 0x000000384e317220 */ /* 0x000fe20000400000 */
[C---:B------:R-:W-:Y:S01]  /*a8e0*/  FFMA R46, R81.reuse, R129, R46 ;  /* 0x00000081512e7223 */ /* 0x040fe2000000002e */
[--C-:B------:R-:W-:Y:S02]  /*a8f0*/  HADD2.F32 R132, -RZ, R161.reuse.H0_H0 ;  /* 0x200000a1ff847230 */ /* 0x100fe40000004100 */
[C---:B------:R-:W-:Y:S01]  /*a900*/  FFMA R47, R81.reuse, R128, R47 ;  /* 0x00000080512f7223 */ /* 0x040fe2000000002f */
[----:B------:R1:W-:Y:S01]  /*a910*/  STS.128 [R172+UR49+0xa200], R64 ;  /* 0x00a20040ac007988 */ /* 0x0003e20008000c31 */
[----:B------:R-:W-:Y:S01]  /*a920*/  HADD2.F32 R135, -RZ, R161.H1_H1 ;  /* 0x300000a1ff877230 */ /* 0x000fe20000004100 */
[----:B------:R-:W-:Y:S01]  /*a930*/  F2FP.SATFINITE.E4M3.F32.PACK_AB_MERGE_C R5, R10, R7, R5 ;  /* 0x000000070a05723e */ /* 0x000fe20004807005 */
[C---:B------:R-:W-:Y:S01]  /*a940*/  FFMA R48, R81.reuse, R131, R48 ;  /* 0x0000008351307223 */ /* 0x040fe20000000030 */
[----:B------:R-:W-:Y:S01]  /*a950*/  F2FP.SATFINITE.E4M3.F32.PACK_AB_MERGE_C R7, R28, R27, RZ ;  /* 0x0000001b1c07723e */ /* 0x000fe200048070ff */
        /* <DEDUP_REMOVED lines=8> */
[----:B------:R-:W-:Y:S01]  /*a9e0*/  FMUL R56, R78, R63 ;  /* 0x0000003f4e387220 */ /* 0x000fe20000400000 */
[----:B------:R-:W-:Y:S01]  /*a9f0*/  F2FP.SATFINITE.E4M3.F32.PACK_AB_MERGE_C R4, R2, R0, R3 ;  /* 0x000000000204723e */ /* 0x000fe20004807003 */
[C---:B------:R-:W-:Y:S01]  /*aa00*/  FFMA R53, R81.reuse, R134, R53 ;  /* 0x0000008651357223 */ /* 0x040fe20000000035 */
[----:B------:R-:W-:Y:S01]  /*aa10*/  F2FP.SATFINITE.E4M3.F32.PACK_AB_MERGE_C R7, R26, R25, R7 ;  /* 0x000000191a07723e */ /* 0x000fe20004807007 */
[C---:B------:R-:W-:Y:S01]  /*aa20*/  FFMA R54, R81.reuse, R137, R54 ;  /* 0x0000008951367223 */ /* 0x040fe20000000036 */
[--C-:B------:R-:W-:Y:S02]  /*aa30*/  HADD2.F32 R84, -RZ, R163.reuse.H0_H0 ;  /* 0x200000a3ff547230 */ /* 0x100fe40000004100 */
[C---:B------:R-:W-:Y:S01]  /*aa40*/  FFMA R55, R81.reuse, R136, R55 ;  /* 0x0000008851377223 */ /* 0x040fe20000000037 */
[----:B------:R-:W-:Y:S01]  /*aa50*/  HADD2.F32 R85, -RZ, R163.H1_H1 ;  /* 0x300000a3ff557230 */ /* 0x000fe20000004100 */
[----:B------:R1:W-:Y:S01]  /*aa60*/  STS.128 [R192+0xa010], R4 ;  /* 0x00a01004c0007388 */ /* 0x0003e20000000c00 */
[----:B------:R-:W-:Y:S01]  /*aa70*/  F2FP.SATFINITE.E4M3.F32.PACK_AB_MERGE_C R35, R36, R35, RZ ;  /* 0x000000232423723e */ /* 0x000fe200048070ff */
[C---:B------:R-:W-:Y:S01]  /*aa80*/  FFMA R56, R81.reuse, R139, R56 ;  /* 0x0000008b51387223 */ /* 0x040fe20000000038 */
[----:B------:R-:W-:Y:S01]  /*aa90*/  F2FP.SATFINITE.E4M3.F32.PACK_AB_MERGE_C R39, R40, R39, RZ ;  /* 0x000000272827723e */ /* 0x000fe200048070ff */
[C---:B------:R-:W-:Y:S01]  /*aaa0*/  FFMA R57, R81.reuse, R82, R57 ;  /* 0x0000005251397223 */ /* 0x040fe20000000039 */
[----:B------:R-:W-:Y:S01]  /*aab0*/  F2FP.SATFINITE.E4M3.F32.PACK_AB_MERGE_C R43, R44, R43, RZ ;  /* 0x0000002b2c2b723e */ /* 0x000fe200048070ff */
[C---:B------:R-:W-:Y:S01]  /*aac0*/  FFMA R58, R81.reuse, R83, R58 ;  /* 0x00000053513a7223 */ /* 0x040fe2000000003a */
[C---:B------:R-:W-:Y:S01]  /*aad0*/  FFMA R59, R81.reuse, R84, R59 ;  /* 0x00000054513b7223 */ /* 0x040fe2000000003b */
[----:B------:R-:W-:Y:S01]  /*aae0*/  F2FP.SATFINITE.E4M3.F32.PACK_AB_MERGE_C R33, R34, R33, R35 ;  /* 0x000000212221723e */ /* 0x000fe20004807023 */
        /* <DEDUP_REMOVED lines=11> */
[----:B------:R-:W-:Y:S05]  /*aba0*/  F2FP.SATFINITE.E4M3.F32.PACK_AB_MERGE_C R51, R58, R57, R59 ;  /* 0x000000393a33723e */ /* 0x000fea000480703b */
        /* <DEDUP_REMOVED lines=18> */
.L_x_123:
[----:B------:R-:W-:Y:S05]  /*acd0*/  BSYNC.RECONVERGENT B0 ;  /* 0x0000000000007941 */ /* 0x000fea0003800200 */
.L_x_122:
[----:B------:R-:W-:Y:S01]  /*ace0*/  BAR.SYNC.DEFER_BLOCKING 0x1, 0x80 ;  /* 0x0042000000007b1d */ /* 0x000fe20000010000 */
[----:B------:R-:W-:Y:S01]  /*acf0*/  ISETP.NE.AND P2, PT, R190, RZ, PT ;  /* 0x000000ffbe00720c */ /* 0x000fe20003f45270 */
[----:B------:R-:W-:Y:S01]  /*ad00*/  IMAD.IADD R20, R75, 0x1, R147 ;  /* 0x000000014b147824 */ /* 0x000fe200078e0293 */
[----:B------:R-:W-:Y:S01]  /*ad10*/  ISETP.NE.AND P0, PT, R191, 0x2, PT ;  /* 0x00000002bf00780c */ /* 0x000fe20003f05270 */
[----:B------:R-:W-:Y:S01]  /*ad20*/  IMAD.IADD R21, R77, 0x1, R170 ;  /* 0x000000014d157824 */ /* 0x000fe200078e02aa */
[----:B------:R-:W-:Y:S02]  /*ad30*/  ISETP.NE.AND P1, PT, R76, 0x2, PT ;  /* 0x000000024c00780c */ /* 0x000fe40003f25270 */
[----:B------:R-:W-:Y:S02]  /*ad40*/  SEL R3, RZ, 0x1, P0 ;  /* 0x00000001ff037807 */ /* 0x000fe40000000000 */
[----:B------:R-:W-:Y:S02]  /*ad50*/  SEL R0, RZ, 0x1, P1 ;  /* 0x00000001ff007807 */ /* 0x000fe40000800000 */
[----:B------:R-:W-:Y:S02]  /*ad60*/  LOP3.LUT R182, R182, R3, RZ, 0x3c, !PT ;  /* 0x00000003b6b67212 */ /* 0x000fe400078e3cff */
[----:B------:R-:W-:Y:S02]  /*ad70*/  LOP3.LUT R183, R183, R0, RZ, 0x3c, !PT ;  /* 0x00000000b7b77212 */ /* 0x000fe400078e3cff */
[----:B------:R-:W-:Y:S02]  /*ad80*/  @P2 R2UR UR36, R179 ;  /* 0x00000000b32422ca */ /* 0x000fe400000e0000 */
[----:B------:R-:W-:Y:S02]  /*ad90*/  SEL R191, R191, RZ, P0 ;  /* 0x000000ffbfbf7207 */ /* 0x000fe40000000000 */
[----:B------:R-:W-:Y:S01]  /*ada0*/  SEL R76, R76, RZ, P1 ;  /* 0x000000ff4c4c7207 */ /* 0x000fe20000800000 */
[----:B------:R-:W-:Y:S10]  /*adb0*/  @P2 BRA `(.L_x_124) ;  /* 0xffffff9800d82947 */ /* 0x000ff4000383ffff */
[----:B------:R-:W-:Y:S05]  /*adc0*/  EXIT ;  /* 0x000000000000794d */ /* 0x000fea0003800000 */
.L_x_19:
[----:B--2---:R2:W1:Y:S02]  /*add0*/  SYNCS.PHASECHK.TRANS64.TRYWAIT P0, [R3+URZ+0xd0], R2 ;  /* 0x0000d002030075a7 */ /* 0x00446400080011ff */
[----:B-1----:R-:W-:Y:S05]  /*ade0*/  @!P0 NANOSLEEP.SYNCS 0x989680 ;  /* 0x009896800000895d */ /* 0x002fea0003900000 */
[----:B------:R-:W1:Y:S02]  /*adf0*/  @!P0 SYNCS.PHASECHK.TRANS64 P0, [R3+URZ+0xd0], R2 ;  /* 0x0000d002030085a7 */ /* 0x000e6400080010ff */
[----:B-1----:R-:W-:Y:S05]  /*ae00*/  @!P0 BRA `(.L_x_19) ;  /* 0xfffffffc00f08947 */ /* 0x002fea000383ffff */
[----:B------:R-:W-:Y:S05]  /*ae10*/  BRA `(.L_x_125) ;  /* 0xffffff6400d87947 */ /* 0x000fea000383ffff */
.L_x_22:
[----:B-1----:R-:W-:-:S07]  /*ae20*/  MOV R2, UR33 ;  /* 0x0000002100027c02 */ /* 0x002fce0008000f00 */
.L_x_126:
[----:B-1----:R1:W2:Y:S02]  /*ae30*/  SYNCS.PHASECHK.TRANS64.TRYWAIT P0, [R2+URZ+0x18], R5 ;  /* 0x00001805020075a7 */ /* 0x0022a400080011ff */
[----:B--2---:R-:W-:Y:S05]  /*ae40*/  @!P0 NANOSLEEP.SYNCS 0x989680 ;  /* 0x009896800000895d */ /* 0x004fea0003900000 */
[----:B------:R-:W2:Y:S02]  /*ae50*/  @!P0 SYNCS.PHASECHK.TRANS64 P0, [R2+URZ+0x18], R5 ;  /* 0x00001805020085a7 */ /* 0x000ea400080010ff */
[----:B--2---:R-:W-:Y:S05]  /*ae60*/  @!P0 BRA `(.L_x_126) ;  /* 0xfffffffc00f08947 */ /* 0x004fea000383ffff */
[----:B------:R-:W-:Y:S05]  /*ae70*/  BRA `(.L_x_21) ;  /* 0xffffff6800287947 */ /* 0x000fea000383ffff */
.L_x_28:
[----:B-1----:R-:W-:-:S07]  /*ae80*/  MOV R2, UR17 ;  /* 0x0000001100027c02 */ /* 0x002fce0008000f00 */
.L_x_127:
[----:B-1----:R1:W2:Y:S02]  /*ae90*/  SYNCS.PHASECHK.TRANS64.TRYWAIT P0, [R2+URZ+0x18], R5 ;  /* 0x00001805020075a7 */ /* 0x0022a400080011ff */
[----:B--2---:R-:W-:Y:S05]  /*aea0*/  @!P0 NANOSLEEP.SYNCS 0x989680 ;  /* 0x009896800000895d */ /* 0x004fea0003900000 */
[----:B------:R-:W2:Y:S02]  /*aeb0*/  @!P0 SYNCS.PHASECHK.TRANS64 P0, [R2+URZ+0x18], R5 ;  /* 0x00001805020085a7 */ /* 0x000ea400080010ff */
[----:B--2---:R-:W-:Y:S05]  /*aec0*/  @!P0 BRA `(.L_x_127) ;  /* 0xfffffffc00f08947 */ /* 0x004fea000383ffff */
[----:B------:R-:W-:Y:S05]  /*aed0*/  BRA `(.L_x_27) ;  /* 0xffffff6800d07947 */ /* 0x000fea000383ffff */
.L_x_32:
[----:B-1----:R1:W2:Y:S02]  /*aee0*/  SYNCS.PHASECHK.TRANS64.TRYWAIT P0, [R2+URZ+0x80], R3 ;  /* 0x00008003020075a7 */ /* 0x0022a400080011ff */
[----:B--2---:R-:W-:Y:S05]  /*aef0*/  @!P0 NANOSLEEP.SYNCS 0x989680 ;  /* 0x009896800000895d */ /* 0x004fea0003900000 */
[----:B------:R-:W2:Y:S02]  /*af00*/  @!P0 SYNCS.PHASECHK.TRANS64 P0, [R2+URZ+0x80], R3 ;  /* 0x00008003020085a7 */ /* 0x000ea400080010ff */
[----:B--2---:R-:W-:Y:S05]  /*af10*/  @!P0 BRA `(.L_x_32) ;  /* 0xfffffffc00f08947 */ /* 0x004fea000383ffff */
[----:B------:R-:W-:Y:S05]  /*af20*/  BRA `(.L_x_128) ;  /* 0xffffff6c00607947 */ /* 0x000fea000383ffff */
.L_x_36:
[----:B----4-:R-:W-:-:S07]  /*af30*/  MOV R0, UR5 ;  /* 0x0000000500007c02 */ /* 0x010fce0008000f00 */
.L_x_129:
[----:B-1----:R1:W2:Y:S02]  /*af40*/  SYNCS.PHASECHK.TRANS64.TRYWAIT P0, [R0+URZ], R3 ;  /* 0x00000003000075a7 */ /* 0x0022a400080011ff */
[----:B--2---:R-:W-:Y:S05]  /*af50*/  @!P0 NANOSLEEP.SYNCS 0x989680 ;  /* 0x009896800000895d */ /* 0x004fea0003900000 */
[----:B------:R-:W2:Y:S02]  /*af60*/  @!P0 SYNCS.PHASECHK.TRANS64 P0, [R0+URZ], R3 ;  /* 0x00000003000085a7 */ /* 0x000ea400080010ff */
[----:B--2---:R-:W-:Y:S05]  /*af70*/  @!P0 BRA `(.L_x_129) ;  /* 0xfffffffc00f08947 */ /* 0x004fea000383ffff */
[----:B------:R-:W-:Y:S05]  /*af80*/  BRA `(.L_x_130) ;  /* 0xffffff7000d07947 */ /* 0x000fea000383ffff */
.L_x_37:
[----:B----4-:R-:W-:-:S07]  /*af90*/  MOV R0, UR5 ;  /* 0x0000000500007c02 */ /* 0x010fce0008000f00 */
.L_x_131:
[----:B-1----:R1:W2:Y:S02]  /*afa0*/  SYNCS.PHASECHK.TRANS64.TRYWAIT P0, [R0+URZ], R3 ;  /* 0x00000003000075a7 */ /* 0x0022a400080011ff */
[----:B--2---:R-:W-:Y:S05]  /*afb0*/  @!P0 NANOSLEEP.SYNCS 0x989680 ;  /* 0x009896800000895d */ /* 0x004fea0003900000 */
[----:B------:R-:W2:Y:S02]  /*afc0*/  @!P0 SYNCS.PHASECHK.TRANS64 P0, [R0+URZ], R3 ;  /* 0x00000003000085a7 */ /* 0x000ea400080010ff */
[----:B--2---:R-:W-:Y:S05]  /*afd0*/  @!P0 BRA `(.L_x_131) ;  /* 0xfffffffc00f08947 */ /* 0x004fea000383ffff */
[----:B------:R-:W-:Y:S05]  /*afe0*/  BRA `(.L_x_132) ;  /* 0xffffff7000dc7947 */ /* 0x000fea000383ffff */
.L_x_40:
[----:B-1----:R1:W2:Y:S02]  /*aff0*/  SYNCS.PHASECHK.TRANS64.TRYWAIT P0, [R0+URZ+0xc0], R5 ;  /* 0x0000c005000075a7 */ /* 0x0022a400080011ff */
[----:B--2---:R-:W-:Y:S05]  /*b000*/  @!P0 NANOSLEEP.SYNCS 0x989680 ;  /* 0x009896800000895d */ /* 0x004fea0003900000 */
[----:B------:R-:W2:Y:S02]  /*b010*/  @!P0 SYNCS.PHASECHK.TRANS64 P0, [R0+URZ+0xc0], R5 ;  /* 0x0000c005000085a7 */ /* 0x000ea400080010ff */
[----:B--2---:R-:W-:Y:S05]  /*b020*/  @!P0 BRA `(.L_x_40) ;  /* 0xfffffffc00f08947 */ /* 0x004fea000383ffff */
[----:B------:R-:W-:Y:S05]  /*b030*/  BRA `(.L_x_133) ;  /* 0xffffff7400387947 */ /* 0x000fea000383ffff */
.L_x_41:
[----:B------:R-:W-:-:S07]  /*b040*/  MOV R0, UR5 ;  /* 0x0000000500007c02 */ /* 0x000fce0008000f00 */
.L_x_134:
[----:B-1----:R1:W2:Y:S02]  /*b050*/  SYNCS.PHASECHK.TRANS64.TRYWAIT P0, [R0+URZ+0x90], R5 ;  /* 0x00009005000075a7 */ /* 0x0022a400080011ff */
[----:B--2---:R-:W-:Y:S05]  /*b060*/  @!P0 NANOSLEEP.SYNCS 0x989680 ;  /* 0x009896800000895d */ /* 0x004fea0003900000 */
[----:B------:R-:W2:Y:S02]  /*b070*/  @!P0 SYNCS.PHASECHK.TRANS64 P0, [R0+URZ+0x90], R5 ;  /* 0x00009005000085a7 */ /* 0x000ea400080010ff */
[----:B--2---:R-:W-:Y:S05]  /*b080*/  @!P0 BRA `(.L_x_134) ;  /* 0xfffffffc00f08947 */ /* 0x004fea000383ffff */
[----:B------:R-:W-:Y:S05]  /*b090*/  BRA `(.L_x_135) ;  /* 0xffffff7400487947 */ /* 0x000fea000383ffff */
.L_x_42:
[----:B-1----:R1:W2:Y:S02]  /*b0a0*/  SYNCS.PHASECHK.TRANS64.TRYWAIT P1, [R0+URZ+0x80], R5 ;  /* 0x00008005000075a7 */ /* 0x0022a400080211ff */
[----:B--2---:R-:W-:Y:S05]  /*b0b0*/  @!P1 NANOSLEEP.SYNCS 0x989680 ;  /* 0x009896800000995d */ /* 0x004fea0003900000 */
[----:B------:R-:W2:Y:S02]  /*b0c0*/  @!P1 SYNCS.PHASECHK.TRANS64 P1, [R0+URZ+0x80], R5 ;  /* 0x00008005000095a7 */ /* 0x000ea400080210ff */
[----:B--2---:R-:W-:Y:S05]  /*b0d0*/  @!P1 BRA `(.L_x_42) ;  /* 0xfffffffc00f09947 */ /* 0x004fea000383ffff */
[----:B------:R-:W-:Y:S05]  /*b0e0*/  BRA `(.L_x_136) ;  /* 0xffffff7400787947 */ /* 0x000fea000383ffff */
.L_x_45:
[----:B------:R-:W-:-:S07]  /*b0f0*/  MOV R0, UR5 ;  /* 0x0000000500007c02 */ /* 0x000fce0008000f00 */
.L_x_137:
[----:B-1----:R1:W2:Y:S02]  /*b100*/  SYNCS.PHASECHK.TRANS64.TRYWAIT P0, [R0+URZ+0x90], R3 ;  /* 0x00009003000075a7 */ /* 0x0022a400080011ff */
[----:B--2---:R-:W-:Y:S05]  /*b110*/  @!P0 NANOSLEEP.SYNCS 0x989680 ;  /* 0x009896800000895d */ /* 0x004fea0003900000 */
[----:B------:R-:W2:Y:S02]  /*b120*/  @!P0 SYNCS.PHASECHK.TRANS64 P0, [R0+URZ+0x90], R3 ;  /* 0x00009003000085a7 */ /* 0x000ea400080010ff */
[----:B--2---:R-:W-:Y:S05]  /*b130*/  @!P0 BRA `(.L_x_137) ;  /* 0xfffffffc00f08947 */ /* 0x004fea000383ffff */
[----:B------:R-:W-:Y:S05]  /*b140*/  BRA `(.L_x_44) ;  /* 0xffffff7400cc7947 */ /* 0x000fea000383ffff */
.L_x_52:
[----:B-1----:R1:W2:Y:S02]  /*b150*/  SYNCS.PHASECHK.TRANS64.TRYWAIT P1, [R0+URZ+0x80], R5 ;  /* 0x00008005000075a7 */ /* 0x0022a400080211ff */
[----:B--2---:R-:W-:Y:S05]  /*b160*/  @!P1 NANOSLEEP.SYNCS 0x989680 ;  /* 0x009896800000995d */ /* 0x004fea0003900000 */
[----:B------:R-:W2:Y:S02]  /*b170*/  @!P1 SYNCS.PHASECHK.TRANS64 P1, [R0+URZ+0x80], R5 ;  /* 0x00008005000095a7 */ /* 0x000ea400080210ff */
[----:B--2---:R-:W-:Y:S05]  /*b180*/  @!P1 BRA `(.L_x_52) ;  /* 0xfffffffc00f09947 */ /* 0x004fea000383ffff */
[----:B------:R-:W-:Y:S05]  /*b190*/  BRA `(.L_x_138) ;  /* 0xffffff7c00247947 */ /* 0x000fea000383ffff */
.L_x_53:
[----:B------:R-:W-:-:S07]  /*b1a0*/  MOV R3, UR9 ;  /* 0x0000000900037c02 */ /* 0x000fce0008000f00 */
.L_x_139:
[----:B-1----:R1:W2:Y:S02]  /*b1b0*/  SYNCS.PHASECHK.TRANS64.TRYWAIT P0, [R3+URZ+0xb0], R0 ;  /* 0x0000b000030075a7 */ /* 0x0022a400080011ff */
[----:B--2---:R-:W-:Y:S05]  /*b1c0*/  @!P0 NANOSLEEP.SYNCS 0x989680 ;  /* 0x009896800000895d */ /* 0x004fea0003900000 */
[----:B------:R-:W2:Y:S02]  /*b1d0*/  @!P0 SYNCS.PHASECHK.TRANS64 P0, [R3+URZ+0xb0], R0 ;  /* 0x0000b000030085a7 */ /* 0x000ea400080010ff */
[----:B--2---:R-:W-:Y:S05]  /*b1e0*/  @!P0 BRA `(.L_x_139) ;  /* 0xfffffffc00f08947 */ /* 0x004fea000383ffff */
[----:B------:R-:W-:Y:S05]  /*b1f0*/  BRA `(.L_x_140) ;  /* 0xffffff7c00587947 */ /* 0x000fea000383ffff */
.L_x_56:
[----:B------:R-:W-:Y:S07]  /*b200*/  MOV R0, UR7 ;  /* 0x0000000700007c02 */ /* 0x000fee0008000f00 */
.L_x_141:
[----:B-1----:R1:W2:Y:S02]  /*b210*/  SYNCS.PHASECHK.TRANS64.TRYWAIT P0, [R0+URZ], R3 ;  /* 0x00000003000075a7 */ /* 0x0022a400080011ff */
[----:B--2---:R-:W-:Y:S05]  /*b220*/  @!P0 NANOSLEEP.SYNCS 0x989680 ;  /* 0x009896800000895d */ /* 0x004fea0003900000 */
[----:B------:R-:W2:Y:S02]  /*b230*/  @!P0 SYNCS.PHASECHK.TRANS64 P0, [R0+URZ], R3 ;  /* 0x00000003000085a7 */ /* 0x000ea400080010ff */
[----:B--2---:R-:W-:Y:S05]  /*b240*/  @!P0 BRA `(.L_x_141) ;  /* 0xfffffffc00f08947 */ /* 0x004fea000383ffff */
[----:B------:R-:W-:Y:S05]  /*b250*/  BRA `(.L_x_55) ;  /* 0xffffff7c00787947 */ /* 0x000fea000383ffff */
.L_x_59:
[----:B------:R-:W-:-:S07]  /*b260*/  MOV R0, UR5 ;  /* 0x0000000500007c02 */ /* 0x000fce0008000f00 */
.L_x_142:
[----:B--2---:R2:W3:Y:S02]  /*b270*/  SYNCS.PHASECHK.TRANS64.TRYWAIT P0, [R0+URZ], R3 ;  /* 0x00000003000075a7 */ /* 0x0044e400080011ff */
[----:B---3--:R-:W-:Y:S05]  /*b280*/  @!P0 NANOSLEEP.SYNCS 0x989680 ;  /* 0x009896800000895d */ /* 0x008fea0003900000 */
[----:B------:R-:W3:Y:S02]  /*b290*/  @!P0 SYNCS.PHASECHK.TRANS64 P0, [R0+URZ], R3 ;  /* 0x00000003000085a7 */ /* 0x000ee400080010ff */
[----:B---3--:R-:W-:Y:S05]  /*b2a0*/  @!P0 BRA `(.L_x_142) ;  /* 0xfffffffc00f08947 */ /* 0x008fea000383ffff */
[----:B------:R-:W-:Y:S05]  /*b2b0*/  BRA `(.L_x_143) ;  /* 0xffffff8000187947 */ /* 0x000fea000383ffff */
.L_x_60:
[----:B------:R-:W-:-:S07]  /*b2c0*/  MOV R0, UR7 ;  /* 0x0000000700007c02 */ /* 0x000fce0008000f00 */
.L_x_144:
[----:B--2---:R2:W3:Y:S02]  /*b2d0*/  SYNCS.PHASECHK.TRANS64.TRYWAIT P0, [R0+URZ], R3 ;  /* 0x00000003000075a7 */ /* 0x0044e400080011ff */
[----:B---3--:R-:W-:Y:S05]  /*b2e0*/  @!P0 NANOSLEEP.SYNCS 0x989680 ;  /* 0x009896800000895d */ /* 0x008fea0003900000 */
[----:B------:R-:W3:Y:S02]  /*b2f0*/  @!P0 SYNCS.PHASECHK.TRANS64 P0, [R0+URZ], R3 ;  /* 0x00000003000085a7 */ /* 0x000ee400080010ff */
[----:B---3--:R-:W-:Y:S05]  /*b300*/  @!P0 BRA `(.L_x_144) ;  /* 0xfffffffc00f08947 */ /* 0x008fea000383ffff */
[----:B------:R-:W-:Y:S05]  /*b310*/  BRA `(.L_x_145) ;  /* 0xffffff8000247947 */ /* 0x000fea000383ffff */
.L_x_65:
[----:B--2---:R2:W3:Y:S02]  /*b320*/  SYNCS.PHASECHK.TRANS64.TRYWAIT P0, [R0+URZ+0x80], R3 ;  /* 0x00008003000075a7 */ /* 0x0044e400080011ff */
[----:B---3--:R-:W-:Y:S05]  /*b330*/  @!P0 NANOSLEEP.SYNCS 0x989680 ;  /* 0x009896800000895d */ /* 0x008fea0003900000 */
[----:B------:R-:W3:Y:S02]  /*b340*/  @!P0 SYNCS.PHASECHK.TRANS64 P0, [R0+URZ+0x80], R3 ;  /* 0x00008003000085a7 */ /* 0x000ee400080010ff */
[----:B---3--:R-:W-:Y:S05]  /*b350*/  @!P0 BRA `(.L_x_65) ;  /* 0xfffffffc00f08947 */ /* 0x008fea000383ffff */
[----:B------:R-:W-:Y:S05]  /*b360*/  BRA `(.L_x_146) ;  /* 0xffffff8400307947 */ /* 0x000fea000383ffff */
.L_x_68:
[----:B------:R-:W-:Y:S07]  /*b370*/  MOV R0, UR7 ;  /* 0x0000000700007c02 */ /* 0x000fee0008000f00 */
.L_x_147:
[----:B--2---:R2:W3:Y:S02]  /*b380*/  SYNCS.PHASECHK.TRANS64.TRYWAIT P0, [R0+URZ+0x78], R3 ;  /* 0x00007803000075a7 */ /* 0x0044e400080011ff */
[----:B---3--:R-:W-:Y:S05]  /*b390*/  @!P0 NANOSLEEP.SYNCS 0x989680 ;  /* 0x009896800000895d */ /* 0x008fea0003900000 */
[----:B------:R-:W3:Y:S02]  /*b3a0*/  @!P0 SYNCS.PHASECHK.TRANS64 P0, [R0+URZ+0x78], R3 ;  /* 0x00007803000085a7 */ /* 0x000ee400080010ff */
[----:B---3--:R-:W-:Y:S05]  /*b3b0*/  @!P0 BRA `(.L_x_147) ;  /* 0xfffffffc00f08947 */ /* 0x008fea000383ffff */
[----:B------:R-:W-:Y:S05]  /*b3c0*/  BRA `(.L_x_67) ;  /* 0xffffff8800107947 */ /* 0x000fea000383ffff */
.L_x_71:
[----:B------:R-:W-:Y:S07]  /*b3d0*/  MOV R3, UR7 ;  /* 0x0000000700037c02 */ /* 0x000fee0008000f00 */
.L_x_148:
[----:B-1----:R1:W2:Y:S02]  /*b3e0*/  SYNCS.PHASECHK.TRANS64.TRYWAIT P0, [R3+URZ+0x50], R12 ;  /* 0x0000500c030075a7 */ /* 0x0022a400080011ff */
[----:B--2---:R-:W-:Y:S05]  /*b3f0*/  @!P0 NANOSLEEP.SYNCS 0x989680 ;  /* 0x009896800000895d */ /* 0x004fea0003900000 */
[----:B------:R-:W2:Y:S02]  /*b400*/  @!P0 SYNCS.PHASECHK.TRANS64 P0, [R3+URZ+0x50], R12 ;  /* 0x0000500c030085a7 */ /* 0x000ea400080010ff */
[----:B--2---:R-:W-:Y:S05]  /*b410*/  @!P0 BRA `(.L_x_148) ;  /* 0xfffffffc00f08947 */ /* 0x004fea000383ffff */
[----:B------:R-:W-:Y:S05]  /*b420*/  BRA `(.L_x_149) ;  /* 0xffffff8800887947 */ /* 0x000fea000383ffff */
.L_x_72:
[----:B-1----:R-:W-:Y:S07]  /*b430*/  MOV R3, UR7 ;  /* 0x0000000700037c02 */ /* 0x002fee0008000f00 */
.L_x_150:
[----:B-1----:R1:W2:Y:S02]  /*b440*/  SYNCS.PHASECHK.TRANS64.TRYWAIT P0, [R3+URZ+0x58], R12 ;  /* 0x0000580c030075a7 */ /* 0x0022a400080011ff */
[----:B--2---:R-:W-:Y:S05]  /*b450*/  @!P0 NANOSLEEP.SYNCS 0x989680 ;  /* 0x009896800000895d */ /* 0x004fea0003900000 */
[----:B------:R-:W2:Y:S02]  /*b460*/  @!P0 SYNCS.PHASECHK.TRANS64 P0, [R3+URZ+0x58], R12 ;  /* 0x0000580c030085a7 */ /* 0x000ea400080010ff */
[----:B--2---:R-:W-:Y:S05]  /*b470*/  @!P0 BRA `(.L_x_150) ;  /* 0xfffffffc00f08947 */ /* 0x004fea000383ffff */
[----:B------:R-:W-:Y:S05]  /*b480*/  BRA `(.L_x_151) ;  /* 0xffffff8800c47947 */ /* 0x000fea000383ffff */
.L_x_73:
[----:B-1----:R-:W-:Y:S07]  /*b490*/  MOV R3, UR7 ;  /* 0x0000000700037c02 */ /* 0x002fee0008000f00 */
.L_x_152:
[----:B-1----:R1:W2:Y:S02]  /*b4a0*/  SYNCS.PHASECHK.TRANS64.TRYWAIT P0, [R3+URZ+0x60], R12 ;  /* 0x0000600c030075a7 */ /* 0x0022a400080011ff */
[----:B--2---:R-:W-:Y:S05]  /*b4b0*/  @!P0 NANOSLEEP.SYNCS 0x989680 ;  /* 0x009896800000895d */ /* 0x004fea0003900000 */
[----:B------:R-:W2:Y:S02]  /*b4c0*/  @!P0 SYNCS.PHASECHK.TRANS64 P0, [R3+URZ+0x60], R12 ;  /* 0x0000600c030085a7 */ /* 0x000ea400080010ff */
[----:B--2---:R-:W-:Y:S05]  /*b4d0*/  @!P0 BRA `(.L_x_152) ;  /* 0xfffffffc00f08947 */ /* 0x004fea000383ffff */
[----:B------:R-:W-:Y:S05]  /*b4e0*/  BRA `(.L_x_153) ;  /* 0xffffff8c000c7947 */ /* 0x000fea000383ffff */
.L_x_74:
[----:B------:R-:W-:Y:S07]  /*b4f0*/  MOV R3, UR7 ;  /* 0x0000000700037c02 */ /* 0x000fee0008000f00 */
.L_x_154:
[----:B-1----:R1:W2:Y:S02]  /*b500*/  SYNCS.PHASECHK.TRANS64.TRYWAIT P0, [R3+URZ+0x68], R12 ;  /* 0x0000680c030075a7 */ /* 0x0022a400080011ff */
[----:B--2---:R-:W-:Y:S05]  /*b510*/  @!P0 NANOSLEEP.SYNCS 0x989680 ;  /* 0x009896800000895d */ /* 0x004fea0003900000 */
[----:B------:R-:W2:Y:S02]  /*b520*/  @!P0 SYNCS.PHASECHK.TRANS64 P0, [R3+URZ+0x68], R12 ;  /* 0x0000680c030085a7 */ /* 0x000ea400080010ff */
[----:B--2---:R-:W-:Y:S05]  /*b530*/  @!P0 BRA `(.L_x_154) ;  /* 0xfffffffc00f08947 */ /* 0x004fea000383ffff */
[----:B------:R-:W-:Y:S05]  /*b540*/  BRA `(.L_x_155) ;  /* 0xffffff8c00947947 */ /* 0x000fea000383ffff */
.L_x_76:
[----:B------:R-:W-:-:S07]  /*b550*/  MOV R0, UR7 ;  /* 0x0000000700007c02 */ /* 0x000fce0008000f00 */
.L_x_156:
[----:B-1----:R1:W3:Y:S02]  /*b560*/  SYNCS.PHASECHK.TRANS64.TRYWAIT P0, [R0+URZ+0x50], R3 ;  /* 0x00005003000075a7 */ /* 0x0022e400080011ff */
[----:B---3--:R-:W-:Y:S05]  /*b570*/  @!P0 NANOSLEEP.SYNCS 0x989680 ;  /* 0x009896800000895d */ /* 0x008fea0003900000 */
[----:B------:R-:W3:Y:S02]  /*b580*/  @!P0 SYNCS.PHASECHK.TRANS64 P0, [R0+URZ+0x50], R3 ;  /* 0x00005003000085a7 */ /* 0x000ee400080010ff */
[----:B---3--:R-:W-:Y:S05]  /*b590*/  @!P0 BRA `(.L_x_156) ;  /* 0xfffffffc00f08947 */ /* 0x008fea000383ffff */
[----:B------:R-:W-:Y:S05]  /*b5a0*/  BRA `(.L_x_157) ;  /* 0xffffff9000047947 */ /* 0x000fea000383ffff */
.L_x_77:
[----:B-1----:R-:W-:-:S07]  /*b5b0*/  MOV R0, UR7 ;  /* 0x0000000700007c02 */ /* 0x002fce0008000f00 */
.L_x_158:
[----:B-1----:R1:W3:Y:S02]  /*b5c0*/  SYNCS.PHASECHK.TRANS64.TRYWAIT P0, [R0+URZ+0x58], R3 ;  /* 0x00005803000075a7 */ /* 0x0022e400080011ff */
[----:B---3--:R-:W-:Y:S05]  /*b5d0*/  @!P0 NANOSLEEP.SYNCS 0x989680 ;  /* 0x009896800000895d */ /* 0x008fea0003900000 */
[----:B------:R-:W3:Y:S02]  /*b5e0*/  @!P0 SYNCS.PHASECHK.TRANS64 P0, [R0+URZ+0x58], R3 ;  /* 0x00005803000085a7 */ /* 0x000ee400080010ff */
[----:B---3--:R-:W-:Y:S05]  /*b5f0*/  @!P0 BRA `(.L_x_158) ;  /* 0xfffffffc00f08947 */ /* 0x008fea000383ffff */
[----:B------:R-:W-:Y:S05]  /*b600*/  BRA `(.L_x_159) ;  /* 0xffffff8c00f47947 */ /* 0x000fea000383ffff */
.L_x_78:
[----:B-1----:R-:W-:-:S07]  /*b610*/  MOV R0, UR7 ;  /* 0x0000000700007c02 */ /* 0x002fce0008000f00 */
.L_x_160:
[----:B-1----:R1:W3:Y:S02]  /*b620*/  SYNCS.PHASECHK.TRANS64.TRYWAIT P0, [R0+URZ+0x60], R3 ;  /* 0x00006003000075a7 */ /* 0x0022e400080011ff */
[----:B---3--:R-:W-:Y:S05]  /*b630*/  @!P0 NANOSLEEP.SYNCS 0x989680 ;  /* 0x009896800000895d */ /* 0x008fea0003900000 */
[----:B------:R-:W3:Y:S02]  /*b640*/  @!P0 SYNCS.PHASECHK.TRANS64 P0, [R0+URZ+0x60], R3 ;  /* 0x00006003000085a7 */ /* 0x000ee400080010ff */
[----:B---3--:R-:W-:Y:S05]  /*b650*/  @!P0 BRA `(.L_x_160) ;  /* 0xfffffffc00f08947 */ /* 0x008fea000383ffff */
[----:B------:R-:W-:Y:S05]  /*b660*/  BRA `(.L_x_161) ;  /* 0xffffff8c00e47947 */ /* 0x000fea000383ffff */
.L_x_80:
[----:B--2---:R2:W4:Y:S02]  /*b670*/  SYNCS.PHASECHK.TRANS64.TRYWAIT P0, [R0+URZ+0x80], R3 ;  /* 0x00008003000075a7 */ /* 0x00452400080011ff */
[----:B----4-:R-:W-:Y:S05]  /*b680*/  @!P0 NANOSLEEP.SYNCS 0x989680 ;  /* 0x009896800000895d */ /* 0x010fea0003900000 */
[----:B------:R-:W4:Y:S02]  /*b690*/  @!P0 SYNCS.PHASECHK.TRANS64 P0, [R0+URZ+0x80], R3 ;  /* 0x00008003000085a7 */ /* 0x000f2400080010ff */
[----:B----4-:R-:W-:Y:S05]  /*b6a0*/  @!P0 BRA `(.L_x_80) ;  /* 0xfffffffc00f08947 */ /* 0x010fea000383ffff */
[----:B------:R-:W-:Y:S05]  /*b6b0*/  BRA `(.L_x_162) ;  /* 0xffffff9000ac7947 */ /* 0x000fea000383ffff */
.L_x_91:
[----:B-1----:R1:W3:Y:S02]  /*b6c0*/  SYNCS.PHASECHK.TRANS64.TRYWAIT P1, [R3+URZ+0x30], R0 ;  /* 0x00003000030075a7 */ /* 0x0022e400080211ff */
[----:B---3--:R-:W-:Y:S05]  /*b6d0*/  @!P1 NANOSLEEP.SYNCS 0x989680 ;  /* 0x009896800000995d */ /* 0x008fea0003900000 */
[----:B------:R-:W3:Y:S02]  /*b6e0*/  @!P1 SYNCS.PHASECHK.TRANS64 P1, [R3+URZ+0x30], R0 ;  /* 0x00003000030095a7 */ /* 0x000ee400080210ff */
[----:B---3--:R-:W-:Y:S05]  /*b6f0*/  @!P1 BRA `(.L_x_91) ;  /* 0xfffffffc00f09947 */ /* 0x008fea000383ffff */
[----:B------:R-:W-:Y:S05]  /*b700*/  BRA `(.L_x_90) ;  /* 0xffffff9c00d07947 */ /* 0x000fea000383ffff */
.L_x_93:
[----:B-1----:R1:W4:Y:S02]  /*b710*/  SYNCS.PHASECHK.TRANS64.TRYWAIT P0, [R193+URZ+0xa0], R2 ;  /* 0x0000a002c10075a7 */ /* 0x00232400080011ff */
[----:B----4-:R-:W-:Y:S05]  /*b720*/  @!P0 NANOSLEEP.SYNCS 0x989680 ;  /* 0x009896800000895d */ /* 0x010fea0003900000 */
[----:B------:R-:W4:Y:S02]  /*b730*/  @!P0 SYNCS.PHASECHK.TRANS64 P0, [R193+URZ+0xa0], R2 ;  /* 0x0000a002c10085a7 */ /* 0x000f2400080010ff */
[----:B----4-:R-:W-:Y:S05]  /*b740*/  @!P0 BRA `(.L_x_93) ;  /* 0xfffffffc00f08947 */ /* 0x010fea000383ffff */
[----:B------:R-:W-:Y:S05]  /*b750*/  BRA `(.L_x_92) ;  /* 0xffffffa0002c7947 */ /* 0x000fea000383ffff */
.L_x_102:
[----:B--2---:R2:W3:Y:S02]  /*b760*/  SYNCS.PHASECHK.TRANS64.TRYWAIT P0, [R204+URZ+0x30], R3 ;  /* 0x00003003cc0075a7 */ /* 0x0044e400080011ff */
[----:B---3--:R-:W-:Y:S05]  /*b770*/  @!P0 NANOSLEEP.SYNCS 0x989680 ;  /* 0x009896800000895d */ /* 0x008fea0003900000 */
[----:B------:R-:W3:Y:S02]  /*b780*/  @!P0 SYNCS.PHASECHK.TRANS64 P0, [R204+URZ+0x30], R3 ;  /* 0x00003003cc0085a7 */ /* 0x000ee400080010ff */
[----:B---3--:R-:W-:Y:S05]  /*b790*/  @!P0 BRA `(.L_x_102) ;  /* 0xfffffffc00f08947 */ /* 0x008fea000383ffff */
[----:B------:R-:W-:Y:S05]  /*b7a0*/  BRA `(.L_x_101) ;  /* 0xffffffb400387947 */ /* 0x000fea000383ffff */
.L_x_111:
[----:B--2---:R2:W3:Y:S02]  /*b7b0*/  SYNCS.PHASECHK.TRANS64.TRYWAIT P0, [R0+URZ+0x30], R5 ;  /* 0x00003005000075a7 */ /* 0x0044e400080011ff */
[----:B---3--:R-:W-:Y:S05]  /*b7c0*/  @!P0 NANOSLEEP.SYNCS 0x989680 ;  /* 0x009896800000895d */ /* 0x008fea0003900000 */
[----:B------:R-:W3:Y:S02]  /*b7d0*/  @!P0 SYNCS.PHASECHK.TRANS64 P0, [R0+URZ+0x30], R5 ;  /* 0x00003005000085a7 */ /* 0x000ee400080010ff */
[----:B---3--:R-:W-:Y:S05]  /*b7e0*/  @!P0 BRA `(.L_x_111) ;  /* 0xfffffffc00f08947 */ /* 0x008fea000383ffff */
[----:B------:R-:W-:Y:S05]  /*b7f0*/  BRA `(.L_x_110) ;  /* 0xffffffc800907947 */ /* 0x000fea000383ffff */
.L_x_120:
[----:B--2---:R2:W3:Y:S02]  /*b800*/  SYNCS.PHASECHK.TRANS64.TRYWAIT P0, [R0+URZ+0x30], R3 ;  /* 0x00003003000075a7 */ /* 0x0044e400080011ff */
[----:B---3--:R-:W-:Y:S05]  /*b810*/  @!P0 NANOSLEEP.SYNCS 0x989680 ;  /* 0x009896800000895d */ /* 0x008fea0003900000 */
[----:B------:R-:W3:Y:S02]  /*b820*/  @!P0 SYNCS.PHASECHK.TRANS64 P0, [R0+URZ+0x30], R3 ;  /* 0x00003003000085a7 */ /* 0x000ee400080010ff */
[----:B---3--:R-:W-:Y:S05]  /*b830*/  @!P0 BRA `(.L_x_120) ;  /* 0xfffffffc00f08947 */ /* 0x008fea000383ffff */
[----:B------:R-:W-:Y:S05]  /*b840*/  BRA `(.L_x_119) ;  /* 0xffffffdc00f47947 */ /* 0x000fea000383ffff */
        .weak           $__internal_0_$__cuda_sm10x_tcgen05_guardrail_trap_col_being_dealloced_not_returned_by_alloc
        .type           $__internal_0_$__cuda_sm10x_tcgen05_guardrail_trap_col_being_dealloced_not_returned_by_alloc,@function
        .size           $__internal_0_$__cuda_sm10x_tcgen05_guardrail_trap_col_being_dealloced_not_returned_by_alloc,($__internal_1_$__cuda_sm10x_tcgen05_guardrail_trap_phase_invalid_during_alloc - $__internal_0_$__cuda_sm10x_tcgen05_guardrail_trap_col_being_dealloced_not_returned_by_alloc)
$__internal_0_$__cuda_sm10x_tcgen05_guardrail_trap_col_being_dealloced_not_returned_by_alloc:
[----:B------:R-:W-:Y:S05]  /*b850*/  BPT.TRAP 0x1 ;  /* 0x000000040000795c */ /* 0x000fea0000300000 */
[----:B------:R-:W-:-:S04]  /*b860*/  HFMA2 R3, -RZ, RZ, 0, 0 ;  /* 0x00000000ff037431 */ /* 0x000fc800000001ff */
[----:B------:R-:W-:Y:S05]  /*b870*/  RET.REL.NODEC R2 `(_ZN7cutlass13device_kernelINS_4gemm6kernel13GemmUniversalIN4cute5tupleIJiiiiEEENS1_10collective13CollectiveMmaINS1_35MainloopSm100TmaUmmaWarpSpecializedILi3ELi2ELi2ENS5_IJNS4_1CILi1EEESB_SB_EEEEENS5_IJNSA_ILi128EEENSA_ILi256EEENSA_ILi32EEEEEENS_12float_e4m3_tENS5_IJlSB_lEEESI_SJ_NS4_8TiledMMAINS4_8MMA_AtomIJNS4_10MMA_TraitsINS4_19SM100_MMA_F8F6F4_SSEJSI_SI_fSE_SF_NS4_17integral_constantINS4_4UMMA5MajorELSQ_0EEESR_NSO_INSP_7ScaleInELSS_0EEEST_EEEEEENS4_6LayoutISC_NS5_IJNSA_ILi0EEESX_SX_EEEEENS5_IJNS4_10UnderscoreES10_S10_EEEEENS4_13SM90_TMA_LOADENS4_14ComposedLayoutINS4_7SwizzleILi1ELi4ELi3EEENS4_18smem_ptr_flag_bitsILi8EEENSW_INS5_IJNSA_ILi8EEESG_EEENS5_IJSG_SB_EEEEEEEvNS4_8identityES13_S1D_vS1E_EENS_8epilogue10collective18CollectiveEpilogueINS1G_23Sm100TmaWarpSpecializedILi4ELi2ELi64ELb0ELb0EEEJSH_NS5_IJNSW_ISE_SB_EENSW_INSA_ILi64EEESB_EEEEESI_SJ_SI_SJ_NS1G_6fusion15FusionCallbacksIS1K_NS1P_17LinearCombinationISI_fSI_fLNS_15FloatRoundStyleE2EEESH_S1O_JEEENS4_5SM1004TMEM4LOAD26SM100_TMEM_LOAD_32dp32b64xES13_NS14_INS15_ILi2ELi4ELi3EEES18_NSW_INS5_IJS19_S1M_EEENS5_IJS1M_SB_EEEEEEENS4_39AutoVectorizingCopyWithAssumedAlignmentILi128EEENS4_14SM90_TMA_STOREES23_S25_S25_EEEvvEEEEvNT_6ParamsE) ;  /* 0xffffff4402e07950 */ /* 0x000fea0003c3ffff */
        .weak           $__internal_1_$__cuda_sm10x_tcgen05_guardrail_trap_phase_invalid_during_alloc
        .type           $__internal_1_$__cuda_sm10x_tcgen05_guardrail_trap_phase_invalid_during_alloc,@function
        .size           $__internal_1_$__cuda_sm10x_tcgen05_guardrail_trap_phase_invalid_during_alloc,($__internal_2_$__cuda_sm10x_tcgen05_guardrail_trap_unallocated_columns_being_dealloced - $__internal_1_$__cuda_sm10x_tcgen05_guardrail_trap_phase_invalid_during_alloc)
$__internal_1_$__cuda_sm10x_tcgen05_guardrail_trap_phase_invalid_during_alloc:
[----:B------:R-:W-:Y:S05]  /*b880*/  BPT.TRAP 0x1 ;  /* 0x000000040000795c */ /* 0x000fea0000300000 */
[----:B------:R-:W-:-:S04]  /*b890*/  MOV R3, 0x0 ;  /* 0x0000000000037802 */ /* 0x000fc80000000f00 */
[----:B------:R-:W-:Y:S05]  /*b8a0*/  RET.REL.NODEC R2 `(_ZN7cutlass13device_kernelINS_4gemm6kernel13GemmUniversalIN4cute5tupleIJiiiiEEENS1_10collective13CollectiveMmaINS1_35MainloopSm100TmaUmmaWarpSpecializedILi3ELi2ELi2ENS5_IJNS4_1CILi1EEESB_SB_EEEEENS5_IJNSA_ILi128EEENSA_ILi256EEENSA_ILi32EEEEEENS_12float_e4m3_tENS5_IJlSB_lEEESI_SJ_NS4_8TiledMMAINS4_8MMA_AtomIJNS4_10MMA_TraitsINS4_19SM100_MMA_F8F6F4_SSEJSI_SI_fSE_SF_NS4_17integral_constantINS4_4UMMA5MajorELSQ_0EEESR_NSO_INSP_7ScaleInELSS_0EEEST_EEEEEENS4_6LayoutISC_NS5_IJNSA_ILi0EEESX_SX_EEEEENS5_IJNS4_10UnderscoreES10_S10_EEEEENS4_13SM90_TMA_LOADENS4_14ComposedLayoutINS4_7SwizzleILi1ELi4ELi3EEENS4_18smem_ptr_flag_bitsILi8EEENSW_INS5_IJNSA_ILi8EEESG_EEENS5_IJSG_SB_EEEEEEEvNS4_8identityES13_S1D_vS1E_EENS_8epilogue10collective18CollectiveEpilogueINS1G_23Sm100TmaWarpSpecializedILi4ELi2ELi64ELb0ELb0EEEJSH_NS5_IJNSW_ISE_SB_EENSW_INSA_ILi64EEESB_EEEEESI_SJ_SI_SJ_NS1G_6fusion15FusionCallbacksIS1K_NS1P_17LinearCombinationISI_fSI_fLNS_15FloatRoundStyleE2EEESH_S1O_JEEENS4_5SM1004TMEM4LOAD26SM100_TMEM_LOAD_32dp32b64xES13_NS14_INS15_ILi2ELi4ELi3EEES18_NSW_INS5_IJS19_S1M_EEENS5_IJS1M_SB_EEEEEEENS4_39AutoVectorizingCopyWithAssumedAlignmentILi128EEENS4_14SM90_TMA_STOREES23_S25_S25_EEEvvEEEEvNT_6ParamsE) ;  /* 0xffffff4402d47950 */ /* 0x000fea0003c3ffff */
        .weak           $__internal_2_$__cuda_sm10x_tcgen05_guardrail_trap_unallocated_columns_being_dealloced
        .type           $__internal_2_$__cuda_sm10x_tcgen05_guardrail_trap_unallocated_columns_being_dealloced,@function
        .size           $__internal_2_$__cuda_sm10x_tcgen05_guardrail_trap_unallocated_columns_being_dealloced,(.L_x_164 - $__internal_2_$__cuda_sm10x_tcgen05_guardrail_trap_unallocated_columns_being_dealloced)
$__internal_2_$__cuda_sm10x_tcgen05_guardrail_trap_unallocated_columns_being_dealloced:
[----:B------:R-:W-:Y:S05]  /*b8b0*/  BPT.TRAP 0x1 ;  /* 0x000000040000795c */ /* 0x000fea0000300000 */
[----:B------:R-:W-:-:S04]  /*b8c0*/  HFMA2 R3, -RZ, RZ, 0, 0 ;  /* 0x00000000ff037431 */ /* 0x000fc800000001ff */
[----:B------:R-:W-:Y:S05]  /*b8d0*/  RET.REL.NODEC R2 `(_ZN7cutlass13device_kernelINS_4gemm6kernel13GemmUniversalIN4cute5tupleIJiiiiEEENS1_10collective13CollectiveMmaINS1_35MainloopSm100TmaUmmaWarpSpecializedILi3ELi2ELi2ENS5_IJNS4_1CILi1EEESB_SB_EEEEENS5_IJNSA_ILi128EEENSA_ILi256EEENSA_ILi32EEEEEENS_12float_e4m3_tENS5_IJlSB_lEEESI_SJ_NS4_8TiledMMAINS4_8MMA_AtomIJNS4_10MMA_TraitsINS4_19SM100_MMA_F8F6F4_SSEJSI_SI_fSE_SF_NS4_17integral_constantINS4_4UMMA5MajorELSQ_0EEESR_NSO_INSP_7ScaleInELSS_0EEEST_EEEEEENS4_6LayoutISC_NS5_IJNSA_ILi0EEESX_SX_EEEEENS5_IJNS4_10UnderscoreES10_S10_EEEEENS4_13SM90_TMA_LOADENS4_14ComposedLayoutINS4_7SwizzleILi1ELi4ELi3EEENS4_18smem_ptr_flag_bitsILi8EEENSW_INS5_IJNSA_ILi8EEESG_EEENS5_IJSG_SB_EEEEEEEvNS4_8identityES13_S1D_vS1E_EENS_8epilogue10collective18CollectiveEpilogueINS1G_23Sm100TmaWarpSpecializedILi4ELi2ELi64ELb0ELb0EEEJSH_NS5_IJNSW_ISE_SB_EENSW_INSA_ILi64EEESB_EEEEESI_SJ_SI_SJ_NS1G_6fusion15FusionCallbacksIS1K_NS1P_17LinearCombinationISI_fSI_fLNS_15FloatRoundStyleE2EEESH_S1O_JEEENS4_5SM1004TMEM4LOAD26SM100_TMEM_LOAD_32dp32b64xES13_NS14_INS15_ILi2ELi4ELi3EEES18_NSW_INS5_IJS19_S1M_EEENS5_IJS1M_SB_EEEEEEENS4_39AutoVectorizingCopyWithAssumedAlignmentILi128EEENS4_14SM90_TMA_STOREES23_S25_S25_EEEvvEEEEvNT_6ParamsE) ;  /* 0xffffff4402c87950 */ /* 0x000fea0003c3ffff */
.L_x_163:
[----:B------:R-:W-:-:S00]  /*b8e0*/  BRA `(.L_x_163) ;  /* 0xfffffffc00fc7947 */ /* 0x000fc0000383ffff */
[----:B------:R-:W-:-:S00]  /*b8f0*/  NOP ;  /* 0x0000000000007918 */ /* 0x000fc00000000000 */
        /* <DEDUP_REMOVED lines=8> */
.L_x_164:


//--------------------- .nv.global.init           --------------------------
	.section	.nv.global.init,"aw",@progbits
.nv.global.init:
	.type		$str$27,@object
	.size		$str$27,($str$28 - $str$27)
$str$27:
        /*0000*/ 	.byte	0x28, 0x61, 0x64, 0x64, 0x72, 0x65, 0x73, 0x73, 0x20, 0x26, 0x20, 0x6d, 0x61, 0x73, 0x6b, 0x29
        /*0010*/ 	.byte	0x20, 0x3d, 0x3d, 0x20, 0x30, 0x00
	.type		$str$28,@object
	.size		$str$28,($str$26 - $str$28)
$str$28:
        /*0016*/ 	.byte	0x2f, 0x74, 0x6d, 0x70, 0x2f, 0x63, 0x75, 0x74, 0x6c, 0x61, 0x73, 0x73, 0x5f, 0x73, 0x77, 0x65
        /*0026*/ 	.byte	0x65, 0x70, 0x5f, 0x73, 0x72, 0x63, 0x2f, 0x69, 0x6e, 0x63, 0x6c, 0x75, 0x64, 0x65, 0x2f, 0x63
        /*0036*/ 	.byte	0x75, 0x74, 0x65, 0x2f, 0x70, 0x6f, 0x69, 0x6e, 0x74, 0x65, 0x72, 0x5f, 0x66, 0x6c, 0x61, 0x67
        /*0046*/ 	.byte	0x67, 0x65, 0x64, 0x2e, 0x68, 0x70, 0x70, 0x00
	.type		$str$26,@object
	.size		$str$26,($str$25 - $str$26)
$str$26:
        /*004e*/ 	.byte	0x2f, 0x74, 0x6d, 0x70, 0x2f, 0x63, 0x75, 0x74, 0x6c, 0x61, 0x73, 0x73, 0x5f, 0x73, 0x77, 0x65
        /*005e*/ 	.byte	0x65, 0x70, 0x5f, 0x73, 0x72, 0x63, 0x2f, 0x69, 0x6e, 0x63, 0x6c, 0x75, 0x64, 0x65, 0x2f, 0x63
        /*006e*/ 	.byte	0x75, 0x74, 0x65, 0x2f, 0x61, 0x74, 0x6f, 0x6d, 0x2f, 0x63, 0x6f, 0x70, 0x79, 0x5f, 0x74, 0x72
        /*007e*/ 	.byte	0x61, 0x69, 0x74, 0x73, 0x5f, 0x73, 0x6d, 0x31, 0x30, 0x30, 0x2e, 0x68, 0x70, 0x70, 0x00
	.type		$str$25,@object
	.size		$str$25,(__unnamed_1 - $str$25)
$str$25:
        /*008d*/ 	.byte	0x28, 0x28, 0x75, 0x69, 0x6e, 0x74, 0x33, 0x32, 0x5f, 0x74, 0x28, 0x74, 0x68, 0x72, 0x65, 0x61
        /*009d*/ 	.byte	0x64, 0x49, 0x64, 0x78, 0x2e, 0x78, 0x29, 0x20, 0x2f, 0x20, 0x33, 0x32, 0x29, 0x20, 0x25, 0x20
        /*00ad*/ 	.byte	0x34, 0x29, 0x20, 0x3d, 0x3d, 0x20, 0x28, 0x28, 0x28, 0x74, 0x6d, 0x65, 0x6d, 0x5f, 0x61, 0x64
        /*00bd*/ 	.byte	0x64, 0x72, 0x20, 0x3e, 0x3e, 0x20, 0x31, 0x36, 0x29, 0x20, 0x2f, 0x20, 0x33, 0x32, 0x29, 0x20
        /*00cd*/ 	.byte	0x25, 0x20, 0x34, 0x29, 0x00
	.type		__unnamed_1,@object
	.size		__unnamed_1,(__unnamed_2 - __unnamed_1)
__unnamed_1:
        /*00d2*/ 	.byte	0x61, 0x75, 0x74, 0x6f, 0x20, 0x63, 0x75, 0x74, 0x65, 0x3a, 0x3a, 0x61, 0x73, 0x5f, 0x70, 0x6f
        /* <DEDUP_REMOVED lines=24> */
        /*0262*/ 	.byte	0x43, 0x3c, 0x38, 0x31, 0x39, 0x32, 0x3e, 0x3e, 0x3e, 0x3e, 0x5d, 0x00
	.type		__unnamed_2,@object
	.size		__unnamed_2,(__unnamed_3 - __unnamed_2)
__unnamed_2:
        /* <DEDUP_REMOVED lines=26> */
	.type		__unnamed_3,@object
	.size		__unnamed_3,(.L_3 - __unnamed_3)
__unnamed_3:
        /* <DEDUP_REMOVED lines=42> */
        /*06aa*/ 	.byte	0x3e, 0x3e, 0x3e, 0x3e, 0x5d, 0x00
.L_3:


//--------------------- .nv.shared._ZN7cutlass13device_kernelINS_4gemm6kernel13GemmUniversalIN4cute5tupleIJiiiiEEENS1_10collective13CollectiveMmaINS1_35MainloopSm100TmaUmmaWarpSpecializedILi3ELi2ELi2ENS5_IJNS4_1CILi1EEESB_SB_EEEEENS5_IJNSA_ILi128EEENSA_ILi256EEENSA_ILi32EEEEEENS_12float_e4m3_tENS5_IJlSB_lEEESI_SJ_NS4_8TiledMMAINS4_8MMA_AtomIJNS4_10MMA_TraitsINS4_19SM100_MMA_F8F6F4_SSEJSI_SI_fSE_SF_NS4_17integral_constantINS4_4UMMA5MajorELSQ_0EEESR_NSO_INSP_7ScaleInELSS_0EEEST_EEEEEENS4_6LayoutISC_NS5_IJNSA_ILi0EEESX_SX_EEEEENS5_IJNS4_10UnderscoreES10_S10_EEEEENS4_13SM90_TMA_LOADENS4_14ComposedLayoutINS4_7SwizzleILi1ELi4ELi3EEENS4_18smem_ptr_flag_bitsILi8EEENSW_INS5_IJNSA_ILi8EEESG_EEENS5_IJSG_SB_EEEEEEEvNS4_8identityES13_S1D_vS1E_EENS_8epilogue10collective18CollectiveEpilogueINS1G_23Sm100TmaWarpSpecializedILi4ELi2ELi64ELb0ELb0EEEJSH_NS5_IJNSW_ISE_SB_EENSW_INSA_ILi64EEESB_EEEEESI_SJ_SI_SJ_NS1G_6fusion15FusionCallbacksIS1K_NS1P_17LinearCombinationISI_fSI_fLNS_15FloatRoundStyleE2EEESH_S1O_JEEENS4_5SM1004TMEM4LOAD26SM100_TMEM_LOAD_32dp32b64xES13_NS14_INS15_ILi2ELi4ELi3EEES18_NSW_INS5_IJS19_S1M_EEENS5_IJS1M_SB_EEEEEEENS4_39AutoVectorizingCopyWithAssumedAlignmentILi128EEENS4_14SM90_TMA_STOREES23_S25_S25_EEEvvEEEEvNT_6ParamsE --------------------------
	.section	.nv.shared._ZN7cutlass13device_kernelINS_4gemm6kernel13GemmUniversalIN4cute5tupleIJiiiiEEENS1_10collective13CollectiveMmaINS1_35MainloopSm100TmaUmmaWarpSpecializedILi3ELi2ELi2ENS5_IJNS4_1CILi1EEESB_SB_EEEEENS5_IJNSA_ILi128EEENSA_ILi256EEENSA_ILi32EEEEEENS_12float_e4m3_tENS5_IJlSB_lEEESI_SJ_NS4_8TiledMMAINS4_8MMA_AtomIJNS4_10MMA_TraitsINS4_19SM100_MMA_F8F6F4_SSEJSI_SI_fSE_SF_NS4_17integral_constantINS4_4UMMA5MajorELSQ_0EEESR_NSO_INSP_7ScaleInELSS_0EEEST_EEEEEENS4_6LayoutISC_NS5_IJNSA_ILi0EEESX_SX_EEEEENS5_IJNS4_10UnderscoreES10_S10_EEEEENS4_13SM90_TMA_LOADENS4_14ComposedLayoutINS4_7SwizzleILi1ELi4ELi3EEENS4_18smem_ptr_flag_bitsILi8EEENSW_INS5_IJNSA_ILi8EEESG_EEENS5_IJSG_SB_EEEEEEEvNS4_8identityES13_S1D_vS1E_EENS_8epilogue10collective18CollectiveEpilogueINS1G_23Sm100TmaWarpSpecializedILi4ELi2ELi64ELb0ELb0EEEJSH_NS5_IJNSW_ISE_SB_EENSW_INSA_ILi64EEESB_EEEEESI_SJ_SI_SJ_NS1G_6fusion15FusionCallbacksIS1K_NS1P_17LinearCombinationISI_fSI_fLNS_15FloatRoundStyleE2EEESH_S1O_JEEENS4_5SM1004TMEM4LOAD26SM100_TMEM_LOAD_32dp32b64xES13_NS14_INS15_ILi2ELi4ELi3EEES18_NSW_INS5_IJS19_S1M_EEENS5_IJS1M_SB_EEEEEEENS4_39AutoVectorizingCopyWithAssumedAlignmentILi128EEENS4_14SM90_TMA_STOREES23_S25_S25_EEEvvEEEEvNT_6ParamsE,"aw",@nobits
	.sectionflags	@""
	.align	16
	.zero		1024


//--------------------- .nv.shared.reserved.0     --------------------------
	.section	.nv.shared.reserved.0,"aw",@nobits
	.weak		__nv_reservedSMEM_offset_0_alias
	.size		__nv_reservedSMEM_offset_0_alias, 0, 64
	.other		__nv_reservedSMEM_offset_0_alias,@"STO_CUDA_RESERVED_SHARED STV_DEFAULT"
__nv_reservedSMEM_offset_0_alias:
	.zero		0
.nv.shared.reserved.0:
	.zero		64
	.weak		__nv_reservedSMEM_tcgen05_partition
	.type		__nv_reservedSMEM_tcgen05_partition,@object
	.size		__nv_reservedSMEM_tcgen05_partition,(.L_0 - __nv_reservedSMEM_tcgen05_partition)
__nv_reservedSMEM_tcgen05_partition:
	.zero		32
.L_0:


//--------------------- .nv.global                --------------------------
	.section	.nv.global,"aw",@nobits
.nv.global:
	.type		_ZN40_INTERNAL_4c6f4570_4_k_cu_6ea8a23b_219144cute1_E,@object
	.size		_ZN40_INTERNAL_4c6f4570_4_k_cu_6ea8a23b_219144cute1_E,(_ZN40_INTERNAL_4c6f4570_4_k_cu_6ea8a23b_219144cuda3std3__45__cpo6cbeginE - _ZN40_INTERNAL_4c6f4570_4_k_cu_6ea8a23b_219144cute1_E)
_ZN40_INTERNAL_4c6f4570_4_k_cu_6ea8a23b_219144cute1_E:
	.zero		1
	.type		_ZN40_INTERNAL_4c6f4570_4_k_cu_6ea8a23b_219144cuda3std3__45__cpo6cbeginE,@object
	.size		_ZN40_INTERNAL_4c6f4570_4_k_cu_6ea8a23b_219144cuda3std3__45__cpo6cbeginE,(_ZN40_INTERNAL_4c6f4570_4_k_cu_6ea8a23b_219144cuda3std3__48in_placeE - _ZN40_INTERNAL_4c6f4570_4_k_cu_6ea8a23b_219144cuda3std3__45__cpo6cbeginE)
_ZN40_INTERNAL_4c6f4570_4_k_cu_6ea8a23b_219144cuda3std3__45__cpo6cbeginE:
	.zero		1
	.type		_ZN40_INTERNAL_4c6f4570_4_k_cu_6ea8a23b_219144cuda3std3__48in_placeE,@object
	.size		_ZN40_INTERNAL_4c6f4570_4_k_cu_6ea8a23b_219144cuda3std3__48in_placeE,(_ZN40_INTERNAL_4c6f4570_4_k_cu_6ea8a23b_219144cuda3std6ranges3__45__cpo9iter_moveE - _ZN40_INTERNAL_4c6f4570_4_k_cu_6ea8a23b_219144cuda3std3__48in_placeE)
_ZN40_INTERNAL_4c6f4570_4_k_cu_6ea8a23b_219144cuda3std3__48in_placeE:
	.zero		1
	.type		_ZN40_INTERNAL_4c6f4570_4_k_cu_6ea8a23b_219144cuda3std6ranges3__45__cpo9iter_moveE,@object
	.size		_ZN40_INTERNAL_4c6f4570_4_k_cu_6ea8a23b_219144cuda3std6ranges3__45__cpo9iter_moveE,(_ZN40_INTERNAL_4c6f4570_4_k_cu_6ea8a23b_219144cuda3std3__45__cpo5beginE - _ZN40_INTERNAL_4c6f4570_4_k_cu_6ea8a23b_219144cuda3std6ranges3__45__cpo9iter_moveE)
_ZN40_INTERNAL_4c6f4570_4_k_cu_6ea8a23b_219144cuda3std6ranges3__45__cpo9iter_moveE:
	.zero		1
	.type		_ZN40_INTERNAL_4c6f4570_4_k_cu_6ea8a23b_219144cuda3std3__45__cpo5beginE,@object
	.size		_ZN40_INTERNAL_4c6f4570_4_k_cu_6ea8a23b_219144cuda3std3__45__cpo5beginE,(_ZN40_INTERNAL_4c6f4570_4_k_cu_6ea8a23b_219144cuda3std3__442_GLOBAL__N__4c6f4570_4_k_cu_6ea8a23b_219146ignoreE - _ZN40_INTERNAL_4c6f4570_4_k_cu_6ea8a23b_219144cuda3std3__45__cpo5beginE)
_ZN40_INTERNAL_4c6f4570_4_k_cu_6ea8a23b_219144cuda3std3__45__cpo5beginE:
	.zero		1
	.type		_ZN40_INTERNAL_4c6f4570_4_k_cu_6ea8a23b_219144cuda3std3__442_GLOBAL__N__4c6f4570_4_k_cu_6ea8a23b_219146ignoreE,@object
	.size		_ZN40_INTERNAL_4c6f4570_4_k_cu_6ea8a23b_219144cuda3std3__442_GLOBAL__N__4c6f4570_4_k_cu_6ea8a23b_219146ignoreE,(_ZN40_INTERNAL_4c6f4570_4_k_cu_6ea8a23b_219144cute7productE - _ZN40_INTERNAL_4c6f4570_4_k_cu_6ea8a23b_219144cuda3std3__442_GLOBAL__N__4c6f4570_4_k_cu_6ea8a23b_219146ignoreE)
_ZN40_INTERNAL_4c6f4570_4_k_cu_6ea8a23b_219144cuda3std3__442_GLOBAL__N__4c6f4570_4_k_cu_6ea8a23b_219146ignoreE:
	.zero		1
	.type		_ZN40_INTERNAL_4c6f4570_4_k_cu_6ea8a23b_219144cute7productE,@object
	.size		_ZN40_INTERNAL_4c6f4570_4_k_cu_6ea8a23b_219144cute7productE,(_ZN40_INTERNAL_4c6f4570_4_k_cu_6ea8a23b_219144cuda3std3__45__cpo3endE - _ZN40_INTERNAL_4c6f4570_4_k_cu_6ea8a23b_219144cute7productE)
_ZN40_INTERNAL_4c6f4570_4_k_cu_6ea8a23b_219144cute7productE:
	.zero		1
	.type		_ZN40_INTERNAL_4c6f4570_4_k_cu_6ea8a23b_219144cuda3std3__45__cpo3endE,@object
	.size		_ZN40_INTERNAL_4c6f4570_4_k_cu_6ea8a23b_219144cuda3std3__45__cpo3endE,(_ZN40_INTERNAL_4c6f4570_4_k_cu_6ea8a23b_219144cuda3std3__419piecewise_constructE - _ZN40_INTERNAL_4c6f4570_4_k_cu_6ea8a23b_219144cuda3std3__45__cpo3endE)
_ZN40_INTERNAL_4c6f4570_4_k_cu_6ea8a23b_219144cuda3std3__45__cpo3endE:
	.zero		1
	.type		_ZN40_INTERNAL_4c6f4570_4_k_cu_6ea8a23b_219144cuda3std3__419piecewise_constructE,@object
	.size		_ZN40_INTERNAL_4c6f4570_4_k_cu_6ea8a23b_219144cuda3std3__419piecewise_constructE,(_ZN40_INTERNAL_4c6f4570_4_k_cu_6ea8a23b_219144cuda3std3__45__cpo4cendE - _ZN40_INTERNAL_4c6f4570_4_k_cu_6ea8a23b_219144cuda3std3__419piecewise_constructE)
_ZN40_INTERNAL_4c6f4570_4_k_cu_6ea8a23b_219144cuda3std3__419piecewise_constructE:
	.zero		1
	.type		_ZN40_INTERNAL_4c6f4570_4_k_cu_6ea8a23b_219144cuda3std3__45__cpo4cendE,@object
	.size		_ZN40_INTERNAL_4c6f4570_4_k_cu_6ea8a23b_219144cuda3std3__45__cpo4cendE,(_ZN40_INTERNAL_4c6f4570_4_k_cu_6ea8a23b_219144cuda3std6ranges3__45__cpo4swapE - _ZN40_INTERNAL_4c6f4570_4_k_cu_6ea8a23b_219144cuda3std3__45__cpo4cendE)
_ZN40_INTERNAL_4c6f4570_4_k_cu_6ea8a23b_219144cuda3std3__45__cpo4cendE:
	.zero		1
	.type		_ZN40_INTERNAL_4c6f4570_4_k_cu_6ea8a23b_219144cuda3std6ranges3__45__cpo4swapE,@object
	.size		_ZN40_INTERNAL_4c6f4570_4_k_cu_6ea8a23b_219144cuda3std6ranges3__45__cpo4swapE,(.L_11 - _ZN40_INTERNAL_4c6f4570_4_k_cu_6ea8a23b_219144cuda3std6ranges3__45__cpo4swapE)
_ZN40_INTERNAL_4c6f4570_4_k_cu_6ea8a23b_219144cuda3std6ranges3__45__cpo4swapE:
	.zero		1
.L_11:


//--------------------- .nv.constant0._ZN7cutlass13device_kernelINS_4gemm6kernel13GemmUniversalIN4cute5tupleIJiiiiEEENS1_10collective13CollectiveMmaINS1_35MainloopSm100TmaUmmaWarpSpecializedILi3ELi2ELi2ENS5_IJNS4_1CILi1EEESB_SB_EEEEENS5_IJNSA_ILi128EEENSA_ILi256EEENSA_ILi32EEEEEENS_12float_e4m3_tENS5_IJlSB_lEEESI_SJ_NS4_8TiledMMAINS4_8MMA_AtomIJNS4_10MMA_TraitsINS4_19SM100_MMA_F8F6F4_SSEJSI_SI_fSE_SF_NS4_17integral_constantINS4_4UMMA5MajorELSQ_0EEESR_NSO_INSP_7ScaleInELSS_0EEEST_EEEEEENS4_6LayoutISC_NS5_IJNSA_ILi0EEESX_SX_EEEEENS5_IJNS4_10UnderscoreES10_S10_EEEEENS4_13SM90_TMA_LOADENS4_14ComposedLayoutINS4_7SwizzleILi1ELi4ELi3EEENS4_18smem_ptr_flag_bitsILi8EEENSW_INS5_IJNSA_ILi8EEESG_EEENS5_IJSG_SB_EEEEEEEvNS4_8identityES13_S1D_vS1E_EENS_8epilogue10collective18CollectiveEpilogueINS1G_23Sm100TmaWarpSpecializedILi4ELi2ELi64ELb0ELb0EEEJSH_NS5_IJNSW_ISE_SB_EENSW_INSA_ILi64EEESB_EEEEESI_SJ_SI_SJ_NS1G_6fusion15FusionCallbacksIS1K_NS1P_17LinearCombinationISI_fSI_fLNS_15FloatRoundStyleE2EEESH_S1O_JEEENS4_5SM1004TMEM4LOAD26SM100_TMEM_LOAD_32dp32b64xES13_NS14_INS15_ILi2ELi4ELi3EEES18_NSW_INS5_IJS19_S1M_EEENS5_IJS1M_SB_EEEEEEENS4_39AutoVectorizingCopyWithAssumedAlignmentILi128EEENS4_14SM90_TMA_STOREES23_S25_S25_EEEvvEEEEvNT_6ParamsE --------------------------
	.section	.nv.constant0._ZN7cutlass13device_kernelINS_4gemm6kernel13GemmUniversalIN4cute5tupleIJiiiiEEENS1_10collective13CollectiveMmaINS1_35MainloopSm100TmaUmmaWarpSpecializedILi3ELi2ELi2ENS5_IJNS4_1CILi1EEESB_SB_EEEEENS5_IJNSA_ILi128EEENSA_ILi256EEENSA_ILi32EEEEEENS_12float_e4m3_tENS5_IJlSB_lEEESI_SJ_NS4_8TiledMMAINS4_8MMA_AtomIJNS4_10MMA_TraitsINS4_19SM100_MMA_F8F6F4_SSEJSI_SI_fSE_SF_NS4_17integral_constantINS4_4UMMA5MajorELSQ_0EEESR_NSO_INSP_7ScaleInELSS_0EEEST_EEEEEENS4_6LayoutISC_NS5_IJNSA_ILi0EEESX_SX_EEEEENS5_IJNS4_10UnderscoreES10_S10_EEEEENS4_13SM90_TMA_LOADENS4_14ComposedLayoutINS4_7SwizzleILi1ELi4ELi3EEENS4_18smem_ptr_flag_bitsILi8EEENSW_INS5_IJNSA_ILi8EEESG_EEENS5_IJSG_SB_EEEEEEEvNS4_8identityES13_S1D_vS1E_EENS_8epilogue10collective18CollectiveEpilogueINS1G_23Sm100TmaWarpSpecializedILi4ELi2ELi64ELb0ELb0EEEJSH_NS5_IJNSW_ISE_SB_EENSW_INSA_ILi64EEESB_EEEEESI_SJ_SI_SJ_NS1G_6fusion15FusionCallbacksIS1K_NS1P_17LinearCombinationISI_fSI_fLNS_15FloatRoundStyleE2EEESH_S1O_JEEENS4_5SM1004TMEM4LOAD26SM100_TMEM_LOAD_32dp32b64xES13_NS14_INS15_ILi2ELi4ELi3EEES18_NSW_INS5_IJS19_S1M_EEENS5_IJS1M_SB_EEEEEEENS4_39AutoVectorizingCopyWithAssumedAlignmentILi128EEENS4_14SM90_TMA_STOREES23_S25_S25_EEEvvEEEEvNT_6ParamsE,"a",@progbits
	.sectionflags	@""
	.align	4
.nv.constant0._ZN7cutlass13device_kernelINS_4gemm6kernel13GemmUniversalIN4cute5tupleIJiiiiEEENS1_10collective13CollectiveMmaINS1_35MainloopSm100TmaUmmaWarpSpecializedILi3ELi2ELi2ENS5_IJNS4_1CILi1EEESB_SB_EEEEENS5_IJNSA_ILi128EEENSA_ILi256EEENSA_ILi32EEEEEENS_12float_e4m3_tENS5_IJlSB_lEEESI_SJ_NS4_8TiledMMAINS4_8MMA_AtomIJNS4_10MMA_TraitsINS4_19SM100_MMA_F8F6F4_SSEJSI_SI_fSE_SF_NS4_17integral_constantINS4_4UMMA5MajorELSQ_0EEESR_NSO_INSP_7ScaleInELSS_0EEEST_EEEEEENS4_6LayoutISC_NS5_IJNSA_ILi0EEESX_SX_EEEEENS5_IJNS4_10UnderscoreES10_S10_EEEEENS4_13SM90_TMA_LOADENS4_14ComposedLayoutINS4_7SwizzleILi1ELi4ELi3EEENS4_18smem_ptr_flag_bitsILi8EEENSW_INS5_IJNSA_ILi8EEESG_EEENS5_IJSG_SB_EEEEEEEvNS4_8identityES13_S1D_vS1E_EENS_8epilogue10collective18CollectiveEpilogueINS1G_23Sm100TmaWarpSpecializedILi4ELi2ELi64ELb0ELb0EEEJSH_NS5_IJNSW_ISE_SB_EENSW_INSA_ILi64EEESB_EEEEESI_SJ_SI_SJ_NS1G_6fusion15FusionCallbacksIS1K_NS1P_17LinearCombinationISI_fSI_fLNS_15FloatRoundStyleE2EEESH_S1O_JEEENS4_5SM1004TMEM4LOAD26SM100_TMEM_LOAD_32dp32b64xES13_NS14_INS15_ILi2ELi4ELi3EEES18_NSW_INS5_IJS19_S1M_EEENS5_IJS1M_SB_EEEEEEENS4_39AutoVectorizingCopyWithAssumedAlignmentILi128EEENS4_14SM90_TMA_STOREES23_S25_S25_EEEvvEEEEvNT_6ParamsE:
	.zero		2944


//--------------------- SYMBOLS --------------------------

	.type		.nv.reservedSmem.offset0,@object
	.size		.nv.reservedSmem.offset0,0x4
	.type		.nv.reservedSmem.cap,@object
	.size		.nv.reservedSmem.cap,0x4
	.type		__assertfail,@function
